//
// Generated by NVIDIA NVVM Compiler
//
// Compiler Build ID: CL-36424714
// Cuda compilation tools, release 13.0, V13.0.88
// Based on NVVM 20.0.0
//

.version 9.0
.target sm_100
.address_size 64

	// .globl	_Z19k_find_block_boundsiiiPKdPdS1_

.visible .entry _Z19k_find_block_boundsiiiPKdPdS1_(
	.param .u32 _Z19k_find_block_boundsiiiPKdPdS1__param_0,
	.param .u32 _Z19k_find_block_boundsiiiPKdPdS1__param_1,
	.param .u32 _Z19k_find_block_boundsiiiPKdPdS1__param_2,
	.param .u64 .ptr .align 1 _Z19k_find_block_boundsiiiPKdPdS1__param_3,
	.param .u64 .ptr .align 1 _Z19k_find_block_boundsiiiPKdPdS1__param_4,
	.param .u64 .ptr .align 1 _Z19k_find_block_boundsiiiPKdPdS1__param_5
)
{
	.reg .pred 	%p<99>;
	.reg .b32 	%r<176>;
	.reg .b64 	%rd<74>;
	.reg .b64 	%fd<230>;

	ld.param.u32 	%r133, [_Z19k_find_block_boundsiiiPKdPdS1__param_0];
	ld.param.u32 	%r134, [_Z19k_find_block_boundsiiiPKdPdS1__param_1];
	ld.param.u32 	%r135, [_Z19k_find_block_boundsiiiPKdPdS1__param_2];
	ld.param.u64 	%rd4, [_Z19k_find_block_boundsiiiPKdPdS1__param_3];
	ld.param.u64 	%rd5, [_Z19k_find_block_boundsiiiPKdPdS1__param_4];
	ld.param.u64 	%rd6, [_Z19k_find_block_boundsiiiPKdPdS1__param_5];
	mov.u32 	%r136, %ntid.x;
	mov.u32 	%r137, %ctaid.x;
	mov.u32 	%r138, %tid.x;
	mad.lo.s32 	%r1, %r136, %r137, %r138;
	setp.ge.s32 	%p1, %r1, %r135;
	setp.lt.s32 	%p2, %r134, 1;
	or.pred  	%p3, %p1, %p2;
	@%p3 bra 	$L__BB0_67;
	cvta.to.global.u64 	%rd1, %rd4;
	shl.b32 	%r2, %r1, 5;
	mul.lo.s32 	%r143, %r134, %r1;
	mul.lo.s32 	%r144, %r2, %r134;
	add.s32 	%r145, %r144, %r134;
	or.b32  	%r6, %r2, 2;
	add.s32 	%r146, %r145, %r134;
	add.s32 	%r147, %r146, %r134;
	add.s32 	%r148, %r147, %r134;
	or.b32  	%r10, %r2, 5;
	add.s32 	%r149, %r148, %r134;
	or.b32  	%r12, %r2, 6;
	add.s32 	%r150, %r149, %r134;
	or.b32  	%r14, %r2, 7;
	add.s32 	%r151, %r150, %r134;
	or.b32  	%r16, %r2, 8;
	add.s32 	%r152, %r151, %r134;
	or.b32  	%r18, %r2, 9;
	add.s32 	%r153, %r152, %r134;
	or.b32  	%r20, %r2, 10;
	add.s32 	%r154, %r153, %r134;
	or.b32  	%r22, %r2, 11;
	add.s32 	%r155, %r154, %r134;
	or.b32  	%r24, %r2, 12;
	add.s32 	%r156, %r155, %r134;
	or.b32  	%r26, %r2, 13;
	add.s32 	%r157, %r156, %r134;
	or.b32  	%r28, %r2, 14;
	or.b32  	%r29, %r2, 15;
	or.b32  	%r30, %r2, 16;
	or.b32  	%r31, %r2, 17;
	or.b32  	%r32, %r2, 18;
	or.b32  	%r33, %r2, 19;
	or.b32  	%r34, %r2, 20;
	or.b32  	%r35, %r2, 21;
	or.b32  	%r36, %r2, 22;
	or.b32  	%r37, %r2, 23;
	or.b32  	%r38, %r2, 24;
	or.b32  	%r39, %r2, 25;
	or.b32  	%r40, %r2, 26;
	or.b32  	%r41, %r2, 27;
	or.b32  	%r42, %r2, 28;
	or.b32  	%r43, %r2, 29;
	or.b32  	%r44, %r2, 30;
	or.b32  	%r45, %r2, 31;
	mul.lo.s32 	%r175, %r134, %r45;
	mul.lo.s32 	%r174, %r134, %r44;
	mul.lo.s32 	%r173, %r134, %r43;
	mul.lo.s32 	%r172, %r134, %r42;
	mul.lo.s32 	%r171, %r134, %r41;
	mul.lo.s32 	%r170, %r134, %r40;
	mul.lo.s32 	%r169, %r134, %r39;
	mul.lo.s32 	%r168, %r134, %r38;
	mul.lo.s32 	%r167, %r134, %r37;
	mul.lo.s32 	%r166, %r134, %r36;
	mul.lo.s32 	%r165, %r134, %r35;
	mul.lo.s32 	%r164, %r134, %r34;
	mul.lo.s32 	%r163, %r134, %r33;
	mul.lo.s32 	%r162, %r134, %r32;
	mul.lo.s32 	%r161, %r134, %r31;
	mul.lo.s32 	%r160, %r134, %r30;
	mul.lo.s32 	%r159, %r134, %r29;
	mul.lo.s32 	%r158, %r134, %r28;
	neg.s32 	%r142, %r134;
	cvta.to.global.u64 	%rd2, %rd5;
	cvta.to.global.u64 	%rd3, %rd6;
$L__BB0_2:
	setp.ge.s32 	%p4, %r2, %r133;
	mov.f64 	%fd169, 0dC16312CFE0000000;
	mov.f64 	%fd168, 0d416312CFE0000000;
	@%p4 bra 	$L__BB0_4;
	mul.wide.s32 	%rd7, %r144, 8;
	add.s64 	%rd8, %rd1, %rd7;
	ld.global.f64 	%fd131, [%rd8];
	min.f64 	%fd168, %fd131, 0d416312CFE0000000;
	max.f64 	%fd169, %fd131, 0dC16312CFE0000000;
$L__BB0_4:
	add.s32 	%r139, %r2, 1;
	setp.ge.s32 	%p5, %r139, %r133;
	@%p5 bra 	$L__BB0_6;
	mul.wide.s32 	%rd9, %r145, 8;
	add.s64 	%rd10, %rd1, %rd9;
	ld.global.f64 	%fd132, [%rd10];
	setp.lt.f64 	%p6, %fd132, %fd168;
	selp.f64 	%fd168, %fd132, %fd168, %p6;
	setp.gt.f64 	%p7, %fd132, %fd169;
	selp.f64 	%fd169, %fd132, %fd169, %p7;
$L__BB0_6:
	setp.ge.s32 	%p8, %r6, %r133;
	@%p8 bra 	$L__BB0_8;
	mul.wide.s32 	%rd11, %r146, 8;
	add.s64 	%rd12, %rd1, %rd11;
	ld.global.f64 	%fd133, [%rd12];
	setp.lt.f64 	%p9, %fd133, %fd168;
	selp.f64 	%fd168, %fd133, %fd168, %p9;
	setp.gt.f64 	%p10, %fd133, %fd169;
	selp.f64 	%fd169, %fd133, %fd169, %p10;
$L__BB0_8:
	add.s32 	%r140, %r2, 3;
	setp.ge.s32 	%p11, %r140, %r133;
	@%p11 bra 	$L__BB0_10;
	mul.wide.s32 	%rd13, %r147, 8;
	add.s64 	%rd14, %rd1, %rd13;
	ld.global.f64 	%fd134, [%rd14];
	setp.lt.f64 	%p12, %fd134, %fd168;
	selp.f64 	%fd168, %fd134, %fd168, %p12;
	setp.gt.f64 	%p13, %fd134, %fd169;
	selp.f64 	%fd169, %fd134, %fd169, %p13;
$L__BB0_10:
	add.s32 	%r141, %r2, 4;
	setp.ge.s32 	%p14, %r141, %r133;
	@%p14 bra 	$L__BB0_12;
	mul.wide.s32 	%rd15, %r148, 8;
	add.s64 	%rd16, %rd1, %rd15;
	ld.global.f64 	%fd135, [%rd16];
	setp.lt.f64 	%p15, %fd135, %fd168;
	selp.f64 	%fd168, %fd135, %fd168, %p15;
	setp.gt.f64 	%p16, %fd135, %fd169;
	selp.f64 	%fd169, %fd135, %fd169, %p16;
$L__BB0_12:
	setp.ge.s32 	%p17, %r10, %r133;
	@%p17 bra 	$L__BB0_14;
	mul.wide.s32 	%rd17, %r149, 8;
	add.s64 	%rd18, %rd1, %rd17;
	ld.global.f64 	%fd136, [%rd18];
	setp.lt.f64 	%p18, %fd136, %fd168;
	selp.f64 	%fd168, %fd136, %fd168, %p18;
	setp.gt.f64 	%p19, %fd136, %fd169;
	selp.f64 	%fd169, %fd136, %fd169, %p19;
$L__BB0_14:
	setp.ge.s32 	%p20, %r12, %r133;
	@%p20 bra 	$L__BB0_16;
	mul.wide.s32 	%rd19, %r150, 8;
	add.s64 	%rd20, %rd1, %rd19;
	ld.global.f64 	%fd137, [%rd20];
	setp.lt.f64 	%p21, %fd137, %fd168;
	selp.f64 	%fd168, %fd137, %fd168, %p21;
	setp.gt.f64 	%p22, %fd137, %fd169;
	selp.f64 	%fd169, %fd137, %fd169, %p22;
$L__BB0_16:
	setp.ge.s32 	%p23, %r14, %r133;
	@%p23 bra 	$L__BB0_18;
	mul.wide.s32 	%rd21, %r151, 8;
	add.s64 	%rd22, %rd1, %rd21;
	ld.global.f64 	%fd138, [%rd22];
	setp.lt.f64 	%p24, %fd138, %fd168;
	selp.f64 	%fd168, %fd138, %fd168, %p24;
	setp.gt.f64 	%p25, %fd138, %fd169;
	selp.f64 	%fd169, %fd138, %fd169, %p25;
$L__BB0_18:
	setp.ge.s32 	%p26, %r16, %r133;
	@%p26 bra 	$L__BB0_20;
	mul.wide.s32 	%rd23, %r152, 8;
	add.s64 	%rd24, %rd1, %rd23;
	ld.global.f64 	%fd139, [%rd24];
	setp.lt.f64 	%p27, %fd139, %fd168;
	selp.f64 	%fd168, %fd139, %fd168, %p27;
	setp.gt.f64 	%p28, %fd139, %fd169;
	selp.f64 	%fd169, %fd139, %fd169, %p28;
$L__BB0_20:
	setp.ge.s32 	%p29, %r18, %r133;
	@%p29 bra 	$L__BB0_22;
	mul.wide.s32 	%rd25, %r153, 8;
	add.s64 	%rd26, %rd1, %rd25;
	ld.global.f64 	%fd140, [%rd26];
	setp.lt.f64 	%p30, %fd140, %fd168;
	selp.f64 	%fd168, %fd140, %fd168, %p30;
	setp.gt.f64 	%p31, %fd140, %fd169;
	selp.f64 	%fd169, %fd140, %fd169, %p31;
$L__BB0_22:
	setp.ge.s32 	%p32, %r20, %r133;
	@%p32 bra 	$L__BB0_24;
	mul.wide.s32 	%rd27, %r154, 8;
	add.s64 	%rd28, %rd1, %rd27;
	ld.global.f64 	%fd141, [%rd28];
	setp.lt.f64 	%p33, %fd141, %fd168;
	selp.f64 	%fd168, %fd141, %fd168, %p33;
	setp.gt.f64 	%p34, %fd141, %fd169;
	selp.f64 	%fd169, %fd141, %fd169, %p34;
$L__BB0_24:
	setp.ge.s32 	%p35, %r22, %r133;
	@%p35 bra 	$L__BB0_26;
	mul.wide.s32 	%rd29, %r155, 8;
	add.s64 	%rd30, %rd1, %rd29;
	ld.global.f64 	%fd142, [%rd30];
	setp.lt.f64 	%p36, %fd142, %fd168;
	selp.f64 	%fd168, %fd142, %fd168, %p36;
	setp.gt.f64 	%p37, %fd142, %fd169;
	selp.f64 	%fd169, %fd142, %fd169, %p37;
$L__BB0_26:
	setp.ge.s32 	%p38, %r24, %r133;
	@%p38 bra 	$L__BB0_28;
	mul.wide.s32 	%rd31, %r156, 8;
	add.s64 	%rd32, %rd1, %rd31;
	ld.global.f64 	%fd143, [%rd32];
	setp.lt.f64 	%p39, %fd143, %fd168;
	selp.f64 	%fd168, %fd143, %fd168, %p39;
	setp.gt.f64 	%p40, %fd143, %fd169;
	selp.f64 	%fd169, %fd143, %fd169, %p40;
$L__BB0_28:
	setp.ge.s32 	%p41, %r26, %r133;
	@%p41 bra 	$L__BB0_30;
	mul.wide.s32 	%rd33, %r157, 8;
	add.s64 	%rd34, %rd1, %rd33;
	ld.global.f64 	%fd144, [%rd34];
	setp.lt.f64 	%p42, %fd144, %fd168;
	selp.f64 	%fd168, %fd144, %fd168, %p42;
	setp.gt.f64 	%p43, %fd144, %fd169;
	selp.f64 	%fd169, %fd144, %fd169, %p43;
$L__BB0_30:
	setp.ge.s32 	%p44, %r28, %r133;
	@%p44 bra 	$L__BB0_32;
	mul.wide.s32 	%rd35, %r158, 8;
	add.s64 	%rd36, %rd1, %rd35;
	ld.global.f64 	%fd145, [%rd36];
	setp.lt.f64 	%p45, %fd145, %fd168;
	selp.f64 	%fd168, %fd145, %fd168, %p45;
	setp.gt.f64 	%p46, %fd145, %fd169;
	selp.f64 	%fd169, %fd145, %fd169, %p46;
$L__BB0_32:
	setp.ge.s32 	%p47, %r29, %r133;
	@%p47 bra 	$L__BB0_34;
	mul.wide.s32 	%rd37, %r159, 8;
	add.s64 	%rd38, %rd1, %rd37;
	ld.global.f64 	%fd146, [%rd38];
	setp.lt.f64 	%p48, %fd146, %fd168;
	selp.f64 	%fd168, %fd146, %fd168, %p48;
	setp.gt.f64 	%p49, %fd146, %fd169;
	selp.f64 	%fd169, %fd146, %fd169, %p49;
$L__BB0_34:
	setp.ge.s32 	%p50, %r30, %r133;
	@%p50 bra 	$L__BB0_36;
	mul.wide.s32 	%rd39, %r160, 8;
	add.s64 	%rd40, %rd1, %rd39;
	ld.global.f64 	%fd147, [%rd40];
	setp.lt.f64 	%p51, %fd147, %fd168;
	selp.f64 	%fd168, %fd147, %fd168, %p51;
	setp.gt.f64 	%p52, %fd147, %fd169;
	selp.f64 	%fd169, %fd147, %fd169, %p52;
$L__BB0_36:
	setp.ge.s32 	%p53, %r31, %r133;
	@%p53 bra 	$L__BB0_38;
	mul.wide.s32 	%rd41, %r161, 8;
	add.s64 	%rd42, %rd1, %rd41;
	ld.global.f64 	%fd148, [%rd42];
	setp.lt.f64 	%p54, %fd148, %fd168;
	selp.f64 	%fd168, %fd148, %fd168, %p54;
	setp.gt.f64 	%p55, %fd148, %fd169;
	selp.f64 	%fd169, %fd148, %fd169, %p55;
$L__BB0_38:
	setp.ge.s32 	%p56, %r32, %r133;
	@%p56 bra 	$L__BB0_40;
	mul.wide.s32 	%rd43, %r162, 8;
	add.s64 	%rd44, %rd1, %rd43;
	ld.global.f64 	%fd149, [%rd44];
	setp.lt.f64 	%p57, %fd149, %fd168;
	selp.f64 	%fd168, %fd149, %fd168, %p57;
	setp.gt.f64 	%p58, %fd149, %fd169;
	selp.f64 	%fd169, %fd149, %fd169, %p58;
$L__BB0_40:
	setp.ge.s32 	%p59, %r33, %r133;
	@%p59 bra 	$L__BB0_42;
	mul.wide.s32 	%rd45, %r163, 8;
	add.s64 	%rd46, %rd1, %rd45;
	ld.global.f64 	%fd150, [%rd46];
	setp.lt.f64 	%p60, %fd150, %fd168;
	selp.f64 	%fd168, %fd150, %fd168, %p60;
	setp.gt.f64 	%p61, %fd150, %fd169;
	selp.f64 	%fd169, %fd150, %fd169, %p61;
$L__BB0_42:
	setp.ge.s32 	%p62, %r34, %r133;
	@%p62 bra 	$L__BB0_44;
	mul.wide.s32 	%rd47, %r164, 8;
	add.s64 	%rd48, %rd1, %rd47;
	ld.global.f64 	%fd151, [%rd48];
	setp.lt.f64 	%p63, %fd151, %fd168;
	selp.f64 	%fd168, %fd151, %fd168, %p63;
	setp.gt.f64 	%p64, %fd151, %fd169;
	selp.f64 	%fd169, %fd151, %fd169, %p64;
$L__BB0_44:
	setp.ge.s32 	%p65, %r35, %r133;
	@%p65 bra 	$L__BB0_46;
	mul.wide.s32 	%rd49, %r165, 8;
	add.s64 	%rd50, %rd1, %rd49;
	ld.global.f64 	%fd152, [%rd50];
	setp.lt.f64 	%p66, %fd152, %fd168;
	selp.f64 	%fd168, %fd152, %fd168, %p66;
	setp.gt.f64 	%p67, %fd152, %fd169;
	selp.f64 	%fd169, %fd152, %fd169, %p67;
$L__BB0_46:
	setp.ge.s32 	%p68, %r36, %r133;
	@%p68 bra 	$L__BB0_48;
	mul.wide.s32 	%rd51, %r166, 8;
	add.s64 	%rd52, %rd1, %rd51;
	ld.global.f64 	%fd153, [%rd52];
	setp.lt.f64 	%p69, %fd153, %fd168;
	selp.f64 	%fd168, %fd153, %fd168, %p69;
	setp.gt.f64 	%p70, %fd153, %fd169;
	selp.f64 	%fd169, %fd153, %fd169, %p70;
$L__BB0_48:
	setp.ge.s32 	%p71, %r37, %r133;
	@%p71 bra 	$L__BB0_50;
	mul.wide.s32 	%rd53, %r167, 8;
	add.s64 	%rd54, %rd1, %rd53;
	ld.global.f64 	%fd154, [%rd54];
	setp.lt.f64 	%p72, %fd154, %fd168;
	selp.f64 	%fd168, %fd154, %fd168, %p72;
	setp.gt.f64 	%p73, %fd154, %fd169;
	selp.f64 	%fd169, %fd154, %fd169, %p73;
$L__BB0_50:
	setp.ge.s32 	%p74, %r38, %r133;
	@%p74 bra 	$L__BB0_52;
	mul.wide.s32 	%rd55, %r168, 8;
	add.s64 	%rd56, %rd1, %rd55;
	ld.global.f64 	%fd155, [%rd56];
	setp.lt.f64 	%p75, %fd155, %fd168;
	selp.f64 	%fd168, %fd155, %fd168, %p75;
	setp.gt.f64 	%p76, %fd155, %fd169;
	selp.f64 	%fd169, %fd155, %fd169, %p76;
$L__BB0_52:
	setp.ge.s32 	%p77, %r39, %r133;
	@%p77 bra 	$L__BB0_54;
	mul.wide.s32 	%rd57, %r169, 8;
	add.s64 	%rd58, %rd1, %rd57;
	ld.global.f64 	%fd156, [%rd58];
	setp.lt.f64 	%p78, %fd156, %fd168;
	selp.f64 	%fd168, %fd156, %fd168, %p78;
	setp.gt.f64 	%p79, %fd156, %fd169;
	selp.f64 	%fd169, %fd156, %fd169, %p79;
$L__BB0_54:
	setp.ge.s32 	%p80, %r40, %r133;
	@%p80 bra 	$L__BB0_56;
	mul.wide.s32 	%rd59, %r170, 8;
	add.s64 	%rd60, %rd1, %rd59;
	ld.global.f64 	%fd157, [%rd60];
	setp.lt.f64 	%p81, %fd157, %fd168;
	selp.f64 	%fd168, %fd157, %fd168, %p81;
	setp.gt.f64 	%p82, %fd157, %fd169;
	selp.f64 	%fd169, %fd157, %fd169, %p82;
$L__BB0_56:
	setp.ge.s32 	%p83, %r41, %r133;
	@%p83 bra 	$L__BB0_58;
	mul.wide.s32 	%rd61, %r171, 8;
	add.s64 	%rd62, %rd1, %rd61;
	ld.global.f64 	%fd158, [%rd62];
	setp.lt.f64 	%p84, %fd158, %fd168;
	selp.f64 	%fd168, %fd158, %fd168, %p84;
	setp.gt.f64 	%p85, %fd158, %fd169;
	selp.f64 	%fd169, %fd158, %fd169, %p85;
$L__BB0_58:
	setp.ge.s32 	%p86, %r42, %r133;
	@%p86 bra 	$L__BB0_60;
	mul.wide.s32 	%rd63, %r172, 8;
	add.s64 	%rd64, %rd1, %rd63;
	ld.global.f64 	%fd159, [%rd64];
	setp.lt.f64 	%p87, %fd159, %fd168;
	selp.f64 	%fd168, %fd159, %fd168, %p87;
	setp.gt.f64 	%p88, %fd159, %fd169;
	selp.f64 	%fd169, %fd159, %fd169, %p88;
$L__BB0_60:
	setp.ge.s32 	%p89, %r43, %r133;
	@%p89 bra 	$L__BB0_62;
	mul.wide.s32 	%rd65, %r173, 8;
	add.s64 	%rd66, %rd1, %rd65;
	ld.global.f64 	%fd160, [%rd66];
	setp.lt.f64 	%p90, %fd160, %fd168;
	selp.f64 	%fd168, %fd160, %fd168, %p90;
	setp.gt.f64 	%p91, %fd160, %fd169;
	selp.f64 	%fd169, %fd160, %fd169, %p91;
$L__BB0_62:
	setp.ge.s32 	%p92, %r44, %r133;
	@%p92 bra 	$L__BB0_64;
	mul.wide.s32 	%rd67, %r174, 8;
	add.s64 	%rd68, %rd1, %rd67;
	ld.global.f64 	%fd161, [%rd68];
	setp.lt.f64 	%p93, %fd161, %fd168;
	selp.f64 	%fd168, %fd161, %fd168, %p93;
	setp.gt.f64 	%p94, %fd161, %fd169;
	selp.f64 	%fd169, %fd161, %fd169, %p94;
$L__BB0_64:
	setp.ge.s32 	%p95, %r45, %r133;
	@%p95 bra 	$L__BB0_66;
	mul.wide.s32 	%rd69, %r175, 8;
	add.s64 	%rd70, %rd1, %rd69;
	ld.global.f64 	%fd162, [%rd70];
	setp.lt.f64 	%p96, %fd162, %fd168;
	selp.f64 	%fd168, %fd162, %fd168, %p96;
	setp.gt.f64 	%p97, %fd162, %fd169;
	selp.f64 	%fd169, %fd162, %fd169, %p97;
$L__BB0_66:
	mul.wide.s32 	%rd71, %r143, 8;
	add.f64 	%fd163, %fd168, %fd169;
	mul.f64 	%fd164, %fd163, 0d3FE0000000000000;
	add.s64 	%rd72, %rd2, %rd71;
	st.global.f64 	[%rd72], %fd164;
	sub.f64 	%fd165, %fd169, %fd168;
	add.s64 	%rd73, %rd3, %rd71;
	st.global.f64 	[%rd73], %fd165;
	add.s32 	%r175, %r175, 1;
	add.s32 	%r174, %r174, 1;
	add.s32 	%r173, %r173, 1;
	add.s32 	%r172, %r172, 1;
	add.s32 	%r171, %r171, 1;
	add.s32 	%r170, %r170, 1;
	add.s32 	%r169, %r169, 1;
	add.s32 	%r168, %r168, 1;
	add.s32 	%r167, %r167, 1;
	add.s32 	%r166, %r166, 1;
	add.s32 	%r165, %r165, 1;
	add.s32 	%r164, %r164, 1;
	add.s32 	%r163, %r163, 1;
	add.s32 	%r162, %r162, 1;
	add.s32 	%r161, %r161, 1;
	add.s32 	%r160, %r160, 1;
	add.s32 	%r159, %r159, 1;
	add.s32 	%r158, %r158, 1;
	add.s32 	%r157, %r157, 1;
	add.s32 	%r156, %r156, 1;
	add.s32 	%r155, %r155, 1;
	add.s32 	%r154, %r154, 1;
	add.s32 	%r153, %r153, 1;
	add.s32 	%r152, %r152, 1;
	add.s32 	%r151, %r151, 1;
	add.s32 	%r150, %r150, 1;
	add.s32 	%r149, %r149, 1;
	add.s32 	%r148, %r148, 1;
	add.s32 	%r147, %r147, 1;
	add.s32 	%r146, %r146, 1;
	add.s32 	%r145, %r145, 1;
	add.s32 	%r144, %r144, 1;
	add.s32 	%r143, %r143, 1;
	add.s32 	%r142, %r142, 1;
	setp.ne.s32 	%p98, %r142, 0;
	@%p98 bra 	$L__BB0_2;
$L__BB0_67:
	ret;

}


// ===== COMPILED SASS (sm_100) =====

	.target	sm_100

	.elftype	@"ET_EXEC"


//--------------------- .note.nv.tkinfo           --------------------------
	.section	.note.nv.tkinfo,"",@"SHT_NOTE"
	.sectionflags	@"SHF_NOTE_NV_TKINFO"
	.tkinfo
        /*0018*/ 	.word	0x00000002
        /*0030*/ 	.string	""
        /*0030*/ 	.string	"ptxas"
        /*0030*/ 	.string	"Cuda compilation tools, release 13.0, V13.0.88"
        /*0030*/ 	.string	"Build cuda_13.0.r13.0/compiler.36424714_0"
        /*0030*/ 	.string	"-arch sm_100 -m 64 "



//--------------------- .note.nv.cuinfo           --------------------------
	.section	.note.nv.cuinfo,"",@"SHT_NOTE"
	.sectionflags	@"SHF_NOTE_NV_CUINFO"
        /*0018*/ 	.short	0x0002
        /*001a*/ 	.short	0x0064
        /*001c*/ 	.short	0x0082
	.zero		2


//--------------------- .nv.info                  --------------------------
	.section	.nv.info,"",@"SHT_CUDA_INFO"
	.align	4


	//----- nvinfo : EIATTR_REGCOUNT
	.align		4
        /*0000*/ 	.byte	0x04, 0x2f
        /*0002*/ 	.short	(.L_1 - .L_0)
	.align		4
.L_0:
        /*0004*/ 	.word	index@(_Z19k_find_block_boundsiiiPKdPdS1_)
        /*0008*/ 	.word	0x00000042


	//----- nvinfo : EIATTR_FRAME_SIZE
	.align		4
.L_1:
        /*000c*/ 	.byte	0x04, 0x11
        /*000e*/ 	.short	(.L_3 - .L_2)
	.align		4
.L_2:
        /*0010*/ 	.word	index@(_Z19k_find_block_boundsiiiPKdPdS1_)
        /*0014*/ 	.word	0x00000000


	//----- nvinfo : EIATTR_MIN_STACK_SIZE
	.align		4
.L_3:
        /*0018*/ 	.byte	0x04, 0x12
        /*001a*/ 	.short	(.L_5 - .L_4)
	.align		4
.L_4:
        /*001c*/ 	.word	index@(_Z19k_find_block_boundsiiiPKdPdS1_)
        /*0020*/ 	.word	0x00000000
.L_5:


//--------------------- .nv.compat                --------------------------
	.section	.nv.compat,"",@"SHT_CUDA_COMPAT_INFO"
	.align	4
        /*0000*/ 	.byte	0x02, 0x09, 0x00, 0x00, 0x02, 0x02, 0x01, 0x00, 0x02, 0x05, 0x05, 0x00, 0x03, 0x07, 0x01, 0x01
        /*0010*/ 	.byte	0x02, 0x03, 0x00, 0x00, 0x02, 0x06, 0x01, 0x00, 0x04, 0x0b, 0x08, 0x00, 0x01, 0x00, 0x00, 0x00
        /*0020*/ 	.byte	0x00, 0x00, 0x00, 0x00


//--------------------- .nv.info._Z19k_find_block_boundsiiiPKdPdS1_ --------------------------
	.section	.nv.info._Z19k_find_block_boundsiiiPKdPdS1_,"",@"SHT_CUDA_INFO"
	.sectionflags	@""
	.align	4


	//----- nvinfo : EIATTR_CUDA_API_VERSION
	.align		4
        /*0000*/ 	.byte	0x04, 0x37
        /*0002*/ 	.short	(.L_7 - .L_6)
.L_6:
        /*0004*/ 	.word	0x00000082


	//----- nvinfo : EIATTR_KPARAM_INFO
	.align		4
.L_7:
        /*0008*/ 	.byte	0x04, 0x17
        /*000a*/ 	.short	(.L_9 - .L_8)
.L_8:
        /*000c*/ 	.word	0x00000000
        /*0010*/ 	.short	0x0005
        /*0012*/ 	.short	0x0020
        /*0014*/ 	.byte	0x00, 0xf5, 0x21, 0x00


	//----- nvinfo : EIATTR_KPARAM_INFO
	.align		4
.L_9:
        /*0018*/ 	.byte	0x04, 0x17
        /*001a*/ 	.short	(.L_11 - .L_10)
.L_10:
        /*001c*/ 	.word	0x00000000
        /*0020*/ 	.short	0x0004
        /*0022*/ 	.short	0x0018
        /*0024*/ 	.byte	0x00, 0xf5, 0x21, 0x00


	//----- nvinfo : EIATTR_KPARAM_INFO
	.align		4
.L_11:
        /*0028*/ 	.byte	0x04, 0x17
        /*002a*/ 	.short	(.L_13 - .L_12)
.L_12:
        /*002c*/ 	.word	0x00000000
        /*0030*/ 	.short	0x0003
        /*0032*/ 	.short	0x0010
        /*0034*/ 	.byte	0x00, 0xf5, 0x21, 0x00


	//----- nvinfo : EIATTR_KPARAM_INFO
	.align		4
.L_13:
        /*0038*/ 	.byte	0x04, 0x17
        /*003a*/ 	.short	(.L_15 - .L_14)
.L_14:
        /*003c*/ 	.word	0x00000000
        /*0040*/ 	.short	0x0002
        /*0042*/ 	.short	0x0008
        /*0044*/ 	.byte	0x00, 0xf0, 0x11, 0x00


	//----- nvinfo : EIATTR_KPARAM_INFO
	.align		4
.L_15:
        /*0048*/ 	.byte	0x04, 0x17
        /*004a*/ 	.short	(.L_17 - .L_16)
.L_16:
        /*004c*/ 	.word	0x00000000
        /*0050*/ 	.short	0x0001
        /*0052*/ 	.short	0x0004
        /*0054*/ 	.byte	0x00, 0xf0, 0x11, 0x00


	//----- nvinfo : EIATTR_KPARAM_INFO
	.align		4
.L_17:
        /*0058*/ 	.byte	0x04, 0x17
        /*005a*/ 	.short	(.L_19 - .L_18)
.L_18:
        /*005c*/ 	.word	0x00000000
        /*0060*/ 	.short	0x0000
        /*0062*/ 	.short	0x0000
        /*0064*/ 	.byte	0x00, 0xf0, 0x11, 0x00


	//----- nvinfo : EIATTR_SPARSE_MMA_MASK
	.align		4
.L_19:
        /*0068*/ 	.byte	0x03, 0x50
        /*006a*/ 	.short	0x0000


	//----- nvinfo : EIATTR_MAXREG_COUNT
	.align		4
        /*006c*/ 	.byte	0x03, 0x1b
        /*006e*/ 	.short	0x00ff


	//----- nvinfo : EIATTR_MERCURY_ISA_VERSION
	.align		4
        /*0070*/ 	.byte	0x03, 0x5f
        /*0072*/ 	.short	0x0101


	//----- nvinfo : EIATTR_VRC_CTA_INIT_COUNT
	.align		4
        /*0074*/ 	.byte	0x02, 0x4a
	.zero		1
	.zero		1


	//----- nvinfo : EIATTR_EXIT_INSTR_OFFSETS
	.align		4
        /*0078*/ 	.byte	0x04, 0x1c
        /*007a*/ 	.short	(.L_21 - .L_20)


	//   ....[0]....
.L_20:
        /*007c*/ 	.word	0x00000090


	//   ....[1]....
        /*0080*/ 	.word	0x000026f0


	//----- nvinfo : EIATTR_CBANK_PARAM_SIZE
	.align		4
.L_21:
        /*0084*/ 	.byte	0x03, 0x19
        /*0086*/ 	.short	0x0028


	//----- nvinfo : EIATTR_PARAM_CBANK
	.align		4
        /*0088*/ 	.byte	0x04, 0x0a
        /*008a*/ 	.short	(.L_23 - .L_22)
	.align		4
.L_22:
        /*008c*/ 	.word	index@(.nv.constant0._Z19k_find_block_boundsiiiPKdPdS1_)
        /*0090*/ 	.short	0x0380
        /*0092*/ 	.short	0x0028


	//----- nvinfo : EIATTR_SW_WAR
	.align		4
.L_23:
        /*0094*/ 	.byte	0x04, 0x36
        /*0096*/ 	.short	(.L_25 - .L_24)
.L_24:
        /*0098*/ 	.word	0x00000008
.L_25:


//--------------------- .nv.callgraph             --------------------------
	.section	.nv.callgraph,"",@"SHT_CUDA_CALLGRAPH"
	.align	4
	.sectionentsize	8
	.align		4
        /*0000*/ 	.word	0x00000000
	.align		4
        /*0004*/ 	.word	0xffffffff
	.align		4
        /*0008*/ 	.word	0x00000000
	.align		4
        /*000c*/ 	.word	0xfffffffe
	.align		4
        /*0010*/ 	.word	0x00000000
	.align		4
        /*0014*/ 	.word	0xfffffffd
	.align		4
        /*0018*/ 	.word	0x00000000
	.align		4
        /*001c*/ 	.word	0xfffffffc


//--------------------- .text._Z19k_find_block_boundsiiiPKdPdS1_ --------------------------
	.section	.text._Z19k_find_block_boundsiiiPKdPdS1_,"ax",@progbits
	.align	128
        .global         _Z19k_find_block_boundsiiiPKdPdS1_
        .type           _Z19k_find_block_boundsiiiPKdPdS1_,@function
        .size           _Z19k_find_block_boundsiiiPKdPdS1_,(.L_x_2 - _Z19k_find_block_boundsiiiPKdPdS1_)
        .other          _Z19k_find_block_boundsiiiPKdPdS1_,@"STO_CUDA_ENTRY STV_DEFAULT"
_Z19k_find_block_boundsiiiPKdPdS1_:
.text._Z19k_find_block_boundsiiiPKdPdS1_:
[----:B------:R-:W-:Y:S01]  /*0000*/  LDC R1, c[0x0][0x37c] ;  /* 0x0000df00ff017b82 */ /* 0x000fe20000000800 */
[----:B------:R-:W0:Y:S07]  /*0010*/  S2R R9, SR_CTAID.X ;  /* 0x0000000000097919 */ /* 0x000e2e0000002500 */
[----:B------:R-:W1:Y:S01]  /*0020*/  LDC R28, c[0x0][0x384] ;  /* 0x0000e100ff1c7b82 */ /* 0x000e620000000800 */
[----:B------:R-:W0:Y:S01]  /*0030*/  LDCU UR4, c[0x0][0x360] ;  /* 0x00006c00ff0477ac */ /* 0x000e220008000800 */
[----:B------:R-:W0:Y:S01]  /*0040*/  S2R R0, SR_TID.X ;  /* 0x0000000000007919 */ /* 0x000e220000002100 */
[----:B------:R-:W2:Y:S01]  /*0050*/  LDCU UR5, c[0x0][0x388] ;  /* 0x00007100ff0577ac */ /* 0x000ea20008000800 */
[----:B-1----:R-:W-:Y:S01]  /*0060*/  ISETP.GE.AND P0, PT, R28, 0x1, PT ;  /* 0x000000011c00780c */ /* 0x002fe20003f06270 */
[----:B0-----:R-:W-:-:S05]  /*0070*/  IMAD R9, R9, UR4, R0 ;  /* 0x0000000409097c24 */ /* 0x001fca000f8e0200 */
[----:B--2---:R-:W-:-:S13]  /*0080*/  ISETP.GE.OR P0, PT, R9, UR5, !P0 ;  /* 0x0000000509007c0c */ /* 0x004fda000c706670 */
[----:B------:R-:W-:Y:S05]  /*0090*/  @P0 EXIT ;  /* 0x000000000000094d */ /* 0x000fea0003800000 */
[C---:B------:R-:W-:Y:S01]  /*00a0*/  IMAD.SHL.U32 R0, R9.reuse, 0x20, RZ ;  /* 0x0000002009007824 */ /* 0x040fe200078e00ff */
[----:B------:R-:W0:Y:S01]  /*00b0*/  LDCU UR6, c[0x0][0x380] ;  /* 0x00007000ff0677ac */ /* 0x000e220008000800 */
[-C--:B------:R-:W-:Y:S02]  /*00c0*/  IMAD R24, R9, R28.reuse, RZ ;  /* 0x0000001c09187224 */ /* 0x080fe400078e02ff */
[CC--:B------:R-:W-:Y:S01]  /*00d0*/  IMAD R9, R0.reuse, R28.reuse, RZ ;  /* 0x0000001c00097224 */ /* 0x0c0fe200078e02ff */
[C---:B------:R-:W-:Y:S01]  /*00e0*/  IADD3 R37, PT, PT, R0.reuse, 0x14, RZ ;  /* 0x0000001400257810 */ /* 0x040fe20007ffe0ff */
[C---:B------:R-:W-:Y:S01]  /*00f0*/  VIADD R23, R0.reuse, 0x16 ;  /* 0x0000001600177836 */ /* 0x040fe20000000000 */
[C---:B------:R-:W-:Y:S01]  /*0100*/  IADD3 R5, PT, PT, R0.reuse, 0x7, RZ ;  /* 0x0000000700057810 */ /* 0x040fe20007ffe0ff */
[--C-:B------:R-:W-:Y:S01]  /*0110*/  IMAD.IADD R44, R9, 0x1, R28.reuse ;  /* 0x00000001092c7824 */ /* 0x100fe200078e021c */
[C---:B------:R-:W-:Y:S01]  /*0120*/  IADD3 R25, PT, PT, R0.reuse, 0x18, RZ ;  /* 0x0000001800197810 */ /* 0x040fe20007ffe0ff */
[C---:B------:R-:W-:Y:S01]  /*0130*/  VIADD R27, R0.reuse, 0x13 ;  /* 0x00000013001b7836 */ /* 0x040fe20000000000 */
[----:B------:R-:W-:Y:S01]  /*0140*/  IADD3 R31, PT, PT, R0, 0x10, RZ ;  /* 0x00000010001f7810 */ /* 0x000fe20007ffe0ff */
[--C-:B------:R-:W-:Y:S01]  /*0150*/  IMAD.IADD R53, R44, 0x1, R28.reuse ;  /* 0x000000012c357824 */ /* 0x100fe200078e021c */
[C---:B------:R-:W-:Y:S01]  /*0160*/  IADD3 R19, PT, PT, R0.reuse, 0x1d, RZ ;  /* 0x0000001d00137810 */ /* 0x040fe20007ffe0ff */
[-C--:B------:R-:W-:Y:S01]  /*0170*/  IMAD R34, R23, R28.reuse, RZ ;  /* 0x0000001c17227224 */ /* 0x080fe200078e02ff */
[C---:B------:R-:W-:Y:S01]  /*0180*/  IADD3 R32, PT, PT, R0.reuse, 0xc, RZ ;  /* 0x0000000c00207810 */ /* 0x040fe20007ffe0ff */
[--C-:B------:R-:W-:Y:S01]  /*0190*/  IMAD.IADD R10, R53, 0x1, R28.reuse ;  /* 0x00000001350a7824 */ /* 0x100fe200078e021c */
[----:B------:R-:W1:Y:S01]  /*01a0*/  LDCU.64 UR4, c[0x0][0x358] ;  /* 0x00006b00ff0477ac */ /* 0x000e620008000a00 */
[-C--:B------:R-:W-:Y:S01]  /*01b0*/  IMAD R38, R27, R28.reuse, RZ ;  /* 0x0000001c1b267224 */ /* 0x080fe200078e02ff */
[C---:B0-----:R-:W-:Y:S01]  /*01c0*/  ISETP.GE.AND P4, PT, R0.reuse, UR6, PT ;  /* 0x0000000600007c0c */ /* 0x041fe2000bf86270 */
[----:B------:R-:W-:Y:S01]  /*01d0*/  VIADD R2, R0, 0x2 ;  /* 0x0000000200027836 */ /* 0x000fe20000000000 */
[-C--:B------:R-:W-:Y:S01]  /*01e0*/  IADD3 R12, PT, PT, R10, R28.reuse, RZ ;  /* 0x0000001c0a0c7210 */ /* 0x080fe20007ffe0ff */
[C---:B------:R-:W-:Y:S01]  /*01f0*/  VIADD R3, R0.reuse, 0x5 ;  /* 0x0000000500037836 */ /* 0x040fe20000000000 */
[----:B------:R-:W0:Y:S01]  /*0200*/  LDCU UR8, c[0x0][0x380] ;  /* 0x00007000ff0877ac */ /* 0x000e220008000800 */
[----:B------:R-:W-:Y:S01]  /*0210*/  VIADD R4, R0, 0x6 ;  /* 0x0000000600047836 */ /* 0x000fe20000000000 */
[----:B------:R-:W-:Y:S01]  /*0220*/  ISETP.GE.AND P0, PT, R2, UR6, PT ;  /* 0x0000000602007c0c */ /* 0x000fe2000bf06270 */
[--C-:B------:R-:W-:Y:S01]  /*0230*/  IMAD.IADD R11, R12, 0x1, R28.reuse ;  /* 0x000000010c0b7824 */ /* 0x100fe200078e021c */
[----:B------:R-:W-:Y:S01]  /*0240*/  ISETP.GE.AND P2, PT, R3, UR6, PT ;  /* 0x0000000603007c0c */ /* 0x000fe2000bf46270 */
[----:B------:R-:W-:Y:S01]  /*0250*/  IMAD R36, R37, R28, RZ ;  /* 0x0000001c25247224 */ /* 0x000fe200078e02ff */
[----:B------:R-:W-:Y:S01]  /*0260*/  ISETP.GE.AND P1, PT, R4, UR6, PT ;  /* 0x0000000604007c0c */ /* 0x000fe2000bf26270 */
[--C-:B------:R-:W-:Y:S01]  /*0270*/  IMAD.IADD R18, R11, 0x1, R28.reuse ;  /* 0x000000010b127824 */ /* 0x100fe200078e021c */
[----:B------:R-:W-:Y:S01]  /*0280*/  P2R R2, PR, RZ, 0x1 ;  /* 0x00000001ff027803 */ /* 0x000fe20000000000 */
[----:B------:R-:W-:Y:S01]  /*0290*/  VIADD R41, R0, 0x17 ;  /* 0x0000001700297836 */ /* 0x000fe20000000000 */
[----:B------:R-:W-:Y:S01]  /*02a0*/  ISETP.GE.AND P0, PT, R5, UR6, PT ;  /* 0x0000000605007c0c */ /* 0x000fe2000bf06270 */
[--C-:B------:R-:W-:Y:S01]  /*02b0*/  IMAD.IADD R22, R18, 0x1, R28.reuse ;  /* 0x0000000112167824 */ /* 0x100fe200078e021c */
[----:B------:R-:W-:Y:S01]  /*02c0*/  P2R R3, PR, RZ, 0x4 ;  /* 0x00000004ff037803 */ /* 0x000fe20000000000 */
[----:B------:R-:W-:Y:S01]  /*02d0*/  VIADD R6, R0, 0x8 ;  /* 0x0000000800067836 */ /* 0x000fe20000000000 */
[----:B------:R-:W-:Y:S01]  /*02e0*/  P2R R4, PR, RZ, 0x2 ;  /* 0x00000002ff047803 */ /* 0x000fe20000000000 */
[--C-:B------:R-:W-:Y:S01]  /*02f0*/  IMAD.IADD R23, R22, 0x1, R28.reuse ;  /* 0x0000000116177824 */ /* 0x100fe200078e021c */
[----:B------:R-:W-:Y:S01]  /*0300*/  P2R R5, PR, RZ, 0x1 ;  /* 0x00000001ff057803 */ /* 0x000fe20000000000 */
[----:B------:R-:W-:Y:S01]  /*0310*/  VIADD R7, R0, 0x9 ;  /* 0x0000000900077836 */ /* 0x000fe20000000000 */
[----:B------:R-:W-:Y:S01]  /*0320*/  ISETP.GE.AND P2, PT, R6, UR6, PT ;  /* 0x0000000606007c0c */ /* 0x000fe2000bf46270 */
[----:B------:R-:W-:-:S02]  /*0330*/  IMAD.IADD R27, R23, 0x1, R28 ;  /* 0x00000001171b7824 */ /* 0x000fc400078e021c */
[-C--:B------:R-:W-:Y:S01]  /*0340*/  IMAD R26, R41, R28.reuse, RZ ;  /* 0x0000001c291a7224 */ /* 0x080fe200078e02ff */
[----:B------:R-:W-:Y:S01]  /*0350*/  ISETP.GE.AND P1, PT, R7, UR6, PT ;  /* 0x0000000607007c0c */ /* 0x000fe2000bf26270 */
[C---:B------:R-:W-:Y:S01]  /*0360*/  VIADD R8, R0.reuse, 0xa ;  /* 0x0000000a00087836 */ /* 0x040fe20000000000 */
[----:B------:R-:W-:Y:S01]  /*0370*/  IADD3 R37, PT, PT, R27, R28, RZ ;  /* 0x0000001c1b257210 */ /* 0x000fe20007ffe0ff */
[C---:B------:R-:W-:Y:S01]  /*0380*/  VIADD R30, R0.reuse, 0xb ;  /* 0x0000000b001e7836 */ /* 0x040fe20000000000 */
[----:B------:R-:W-:Y:S01]  /*0390*/  P2R R6, PR, RZ, 0x4 ;  /* 0x00000004ff067803 */ /* 0x000fe20000000000 */
[----:B------:R-:W-:Y:S01]  /*03a0*/  VIADD R55, R0, 0xd ;  /* 0x0000000d00377836 */ /* 0x000fe20000000000 */
[----:B------:R-:W-:Y:S01]  /*03b0*/  ISETP.GE.AND P0, PT, R8, UR6, PT ;  /* 0x0000000608007c0c */ /* 0x000fe2000bf06270 */
[----:B------:R-:W-:Y:S01]  /*03c0*/  IMAD.IADD R41, R37, 0x1, R28 ;  /* 0x0000000125297824 */ /* 0x000fe200078e021c */
[----:B------:R-:W-:Y:S01]  /*03d0*/  P2R R7, PR, RZ, 0x2 ;  /* 0x00000002ff077803 */ /* 0x000fe20000000000 */
[----:B------:R-:W-:Y:S01]  /*03e0*/  VIADD R35, R0, 0x15 ;  /* 0x0000001500237836 */ /* 0x000fe20000000000 */
[----:B------:R-:W-:Y:S01]  /*03f0*/  ISETP.GE.AND P1, PT, R30, UR6, PT ;  /* 0x000000061e007c0c */ /* 0x000fe2000bf26270 */
[----:B------:R-:W-:Y:S01]  /*0400*/  VIADD R39, R0, 0x12 ;  /* 0x0000001200277836 */ /* 0x000fe20000000000 */
[----:B------:R-:W-:Y:S01]  /*0410*/  ISETP.GE.AND P2, PT, R32, UR6, PT ;  /* 0x0000000620007c0c */ /* 0x000fe2000bf46270 */
[C---:B------:R-:W-:Y:S01]  /*0420*/  VIADD R33, R0.reuse, 0x11 ;  /* 0x0000001100217836 */ /* 0x040fe20000000000 */
[----:B------:R-:W-:Y:S01]  /*0430*/  ISETP.GE.AND P3, PT, R55, UR6, PT ;  /* 0x0000000637007c0c */ /* 0x000fe2000bf66270 */
[----:B------:R-:W-:-:S02]  /*0440*/  VIADD R43, R0, 0xf ;  /* 0x0000000f002b7836 */ /* 0x000fc40000000000 */
[C---:B------:R-:W-:Y:S02]  /*0450*/  VIADD R29, R0.reuse, 0xe ;  /* 0x0000000e001d7836 */ /* 0x040fe40000000000 */
[C---:B------:R-:W-:Y:S02]  /*0460*/  VIADD R13, R0.reuse, 0x19 ;  /* 0x00000019000d7836 */ /* 0x040fe40000000000 */
[C---:B------:R-:W-:Y:S02]  /*0470*/  VIADD R15, R0.reuse, 0x1a ;  /* 0x0000001a000f7836 */ /* 0x040fe40000000000 */
[C---:B------:R-:W-:Y:S02]  /*0480*/  VIADD R16, R0.reuse, 0x1b ;  /* 0x0000001b00107836 */ /* 0x040fe40000000000 */
[C---:B------:R-:W-:Y:S02]  /*0490*/  VIADD R17, R0.reuse, 0x1c ;  /* 0x0000001c00117836 */ /* 0x040fe40000000000 */
[----:B------:R-:W-:-:S02]  /*04a0*/  VIADD R20, R0, 0x1e ;  /* 0x0000001e00147836 */ /* 0x000fc40000000000 */
[----:B------:R-:W-:Y:S02]  /*04b0*/  VIADD R21, R0, 0x1f ;  /* 0x0000001f00157836 */ /* 0x000fe40000000000 */
[--C-:B------:R-:W-:Y:S02]  /*04c0*/  IMAD.IADD R45, R41, 0x1, R28.reuse ;  /* 0x00000001292d7824 */ /* 0x100fe400078e021c */
[----:B------:R-:W-:Y:S02]  /*04d0*/  IMAD.MOV R54, RZ, RZ, -R28 ;  /* 0x000000ffff367224 */ /* 0x000fe400078e0a1c */
[-C--:B------:R-:W-:Y:S02]  /*04e0*/  IMAD R25, R25, R28.reuse, RZ ;  /* 0x0000001c19197224 */ /* 0x080fe400078e02ff */
[-C--:B------:R-:W-:Y:S02]  /*04f0*/  IMAD R35, R35, R28.reuse, RZ ;  /* 0x0000001c23237224 */ /* 0x080fe400078e02ff */
[----:B------:R-:W-:-:S02]  /*0500*/  IMAD R39, R39, R28, RZ ;  /* 0x0000001c27277224 */ /* 0x000fc400078e02ff */
[-C--:B------:R-:W-:Y:S02]  /*0510*/  IMAD R40, R33, R28.reuse, RZ ;  /* 0x0000001c21287224 */ /* 0x080fe400078e02ff */
[-C--:B------:R-:W-:Y:S02]  /*0520*/  IMAD R42, R31, R28.reuse, RZ ;  /* 0x0000001c1f2a7224 */ /* 0x080fe400078e02ff */
[-C--:B------:R-:W-:Y:S02]  /*0530*/  IMAD R43, R43, R28.reuse, RZ ;  /* 0x0000001c2b2b7224 */ /* 0x080fe400078e02ff */
[-C--:B------:R-:W-:Y:S02]  /*0540*/  IMAD R14, R29, R28.reuse, RZ ;  /* 0x0000001c1d0e7224 */ /* 0x080fe400078e02ff */
[-C--:B------:R-:W-:Y:S02]  /*0550*/  IMAD R46, R21, R28.reuse, RZ ;  /* 0x0000001c152e7224 */ /* 0x080fe400078e02ff */
[----:B------:R-:W-:-:S02]  /*0560*/  IMAD R47, R20, R28, RZ ;  /* 0x0000001c142f7224 */ /* 0x000fc400078e02ff */
[-C--:B------:R-:W-:Y:S02]  /*0570*/  IMAD R48, R19, R28.reuse, RZ ;  /* 0x0000001c13307224 */ /* 0x080fe400078e02ff */
[-C--:B------:R-:W-:Y:S02]  /*0580*/  IMAD R50, R17, R28.reuse, RZ ;  /* 0x0000001c11327224 */ /* 0x080fe400078e02ff */
[-C--:B------:R-:W-:Y:S02]  /*0590*/  IMAD R51, R16, R28.reuse, RZ ;  /* 0x0000001c10337224 */ /* 0x080fe400078e02ff */
[-C--:B------:R-:W-:Y:S02]  /*05a0*/  IMAD R52, R15, R28.reuse, RZ ;  /* 0x0000001c0f347224 */ /* 0x080fe400078e02ff */
[----:B------:R-:W-:Y:S02]  /*05b0*/  IMAD R8, R13, R28, RZ ;  /* 0x0000001c0d087224 */ /* 0x000fe400078e02ff */
[----:B01----:R-:W-:-:S07]  /*05c0*/  IMAD.IADD R49, R45, 0x1, R28 ;  /* 0x000000012d317824 */ /* 0x003fce00078e021c */
.L_x_0:
[----:B0-----:R-:W0:Y:S01]  /*05d0*/  @!P4 LDC.64 R28, c[0x0][0x390] ;  /* 0x0000e400ff1ccb82 */ /* 0x001e220000000a00 */
[----:B------:R-:W-:Y:S01]  /*05e0*/  P2R R59, PR, RZ, 0x2 ;  /* 0x00000002ff3b7803 */ /* 0x000fe20000000000 */
[----:B------:R-:W-:Y:S01]  /*05f0*/  @!P4 IMAD.MOV.U32 R30, RZ, RZ, -0x20000000 ;  /* 0xe0000000ff1ec424 */ /* 0x000fe200078e00ff */
[----:B------:R-:W-:Y:S01]  /*0600*/  @!P4 MOV R31, 0x416312cf ;  /* 0x416312cf001fc802 */ /* 0x000fe20000000f00 */
[----:B------:R-:W-:Y:S01]  /*0610*/  UMOV UR7, 0x416312cf ;  /* 0x416312cf00077882 */ /* 0x000fe20000000000 */
[----:B------:R-:W-:Y:S01]  /*0620*/  UMOV UR6, 0xe0000000 ;  /* 0xe000000000067882 */ /* 0x000fe20000000000 */
[----:B------:R-:W-:Y:S02]  /*0630*/  P2R R57, PR, RZ, 0x8 ;  /* 0x00000008ff397803 */ /* 0x000fe40000000000 */
[----:B------:R-:W-:Y:S01]  /*0640*/  P2R R58, PR, RZ, 0x4 ;  /* 0x00000004ff3a7803 */ /* 0x000fe20000000000 */
[----:B0-----:R-:W-:Y:S01]  /*0650*/  @!P4 IMAD.WIDE R28, R9, 0x8, R28 ;  /* 0x00000008091cc825 */ /* 0x001fe200078e021c */
[----:B------:R-:W-:-:S05]  /*0660*/  ISETP.NE.AND P1, PT, R2, RZ, PT ;  /* 0x000000ff0200720c */ /* 0x000fca0003f25270 */
[----:B------:R-:W2:Y:S01]  /*0670*/  @!P4 LDG.E.64 R28, desc[UR4][R28.64] ;  /* 0x000000041c1cc981 */ /* 0x000ea2000c1e1b00 */
[----:B------:R-:W-:Y:S02]  /*0680*/  @!P4 IMAD.MOV.U32 R55, RZ, RZ, R30 ;  /* 0x000000ffff37c224 */ /* 0x000fe400078e001e */
[----:B------:R-:W-:Y:S01]  /*0690*/  @!P4 IMAD.MOV.U32 R56, RZ, RZ, R31 ;  /* 0x000000ffff38c224 */ /* 0x000fe200078e001f */
[----:B--2---:R-:W-:Y:S01]  /*06a0*/  @!P4 DSETP.MIN.AND P5, P6, R28, R30, PT ;  /* 0x0000001e1c00c22a */ /* 0x004fe20003ea0000 */
[----:B------:R-:W-:Y:S02]  /*06b0*/  @!P4 IMAD.MOV.U32 R32, RZ, RZ, R28 ;  /* 0x000000ffff20c224 */ /* 0x000fe400078e001c */
[----:B------:R-:W-:-:S03]  /*06c0*/  @!P4 IMAD.MOV.U32 R33, RZ, RZ, R29 ;  /* 0x000000ffff21c224 */ /* 0x000fc600078e001d */
[----:B------:R-:W-:Y:S02]  /*06d0*/  @!P4 SEL R31, R32, R55, P5 ;  /* 0x00000037201fc207 */ /* 0x000fe40002800000 */
[----:B------:R-:W-:Y:S02]  /*06e0*/  @!P4 MOV R32, UR7 ;  /* 0x000000070020cc02 */ /* 0x000fe40008000f00 */
[----:B------:R-:W-:Y:S02]  /*06f0*/  @!P4 FSEL R30, R33, R56, P5 ;  /* 0x00000038211ec208 */ /* 0x000fe40002800000 */
[----:B------:R-:W-:Y:S01]  /*0700*/  @!P4 R2UR UR9, R32 ;  /* 0x000000002009c2ca */ /* 0x000fe200000e0000 */
[----:B------:R-:W-:Y:S01]  /*0710*/  @!P4 IMAD.MOV.U32 R32, RZ, RZ, R29 ;  /* 0x000000ffff20c224 */ /* 0x000fe200078e001d */
[----:B------:R-:W-:-:S04]  /*0720*/  @!P4 LOP3.LUT R33, R56, 0x80000, RZ, 0xfc, !PT ;  /* 0x000800003821c812 */ /* 0x000fc800078efcff */
[----:B------:R-:W-:Y:S01]  /*0730*/  @!P4 SEL R30, R33, R30, P6 ;  /* 0x0000001e211ec207 */ /* 0x000fe20003000000 */
[----:B------:R-:W-:-:S06]  /*0740*/  @!P4 DSETP.MAX.AND P5, P6, R28, -UR6, PT ;  /* 0x800000061c00ce2a */ /* 0x000fcc000beaf000 */
[----:B------:R-:W-:Y:S01]  /*0750*/  @!P4 FSEL R55, R32, -UR9, P5 ;  /* 0x800000092037cc08 */ /* 0x000fe2000a800000 */
[----:B------:R-:W-:Y:S02]  /*0760*/  @!P4 IMAD.U32 R32, RZ, RZ, UR6 ;  /* 0x00000006ff20ce24 */ /* 0x000fe4000f8e00ff */
[----:B------:R-:W-:-:S03]  /*0770*/  IMAD.U32 R56, RZ, RZ, UR9 ;  /* 0x00000009ff387e24 */ /* 0x000fc6000f8e00ff */
[----:B------:R-:W-:Y:S02]  /*0780*/  @!P4 R2UR UR6, R32 ;  /* 0x000000002006c2ca */ /* 0x000fe400000e0000 */
[----:B------:R-:W-:-:S04]  /*0790*/  @!P4 LOP3.LUT R56, R56, 0x80000, RZ, 0xfc, !PT ;  /* 0x000800003838c812 */ /* 0x000fc800078efcff */
[----:B------:R-:W-:-:S07]  /*07a0*/  @!P4 SEL R55, R56, R55, P6 ;  /* 0x000000373837c207 */ /* 0x000fce0003000000 */
[----:B------:R-:W-:Y:S01]  /*07b0*/  @!P4 SEL R56, R28, UR6, P5 ;  /* 0x000000061c38cc07 */ /* 0x000fe2000a800000 */
[----:B------:R-:W-:-:S05]  /*07c0*/  VIADD R28, R0, 0x1 ;  /* 0x00000001001c7836 */ /* 0x000fca0000000000 */
[----:B------:R-:W-:-:S13]  /*07d0*/  ISETP.GE.AND P5, PT, R28, UR8, PT ;  /* 0x000000081c007c0c */ /* 0x000fda000bfa6270 */
[----:B------:R-:W0:Y:S02]  /*07e0*/  @!P5 LDC.64 R28, c[0x0][0x390] ;  /* 0x0000e400ff1cdb82 */ /* 0x000e240000000a00 */
[----:B0-----:R-:W-:-:S05]  /*07f0*/  @!P5 IMAD.WIDE R28, R44, 0x8, R28 ;  /* 0x000000082c1cd825 */ /* 0x001fca00078e021c */
[----:B------:R0:W2:Y:S02]  /*0800*/  @!P5 LDG.E.64 R32, desc[UR4][R28.64] ;  /* 0x000000041c20d981 */ /* 0x0000a4000c1e1b00 */
[----:B0-----:R-:W-:Y:S01]  /*0810*/  MOV R28, 0xe0000000 ;  /* 0xe0000000001c7802 */ /* 0x001fe20000000f00 */
[----:B------:R-:W-:Y:S02]  /*0820*/  IMAD.MOV.U32 R29, RZ, RZ, 0x416312cf ;  /* 0x416312cfff1d7424 */ /* 0x000fe400078e00ff */
[----:B------:R-:W-:Y:S01]  /*0830*/  @!P4 IMAD.MOV.U32 R28, RZ, RZ, R31 ;  /* 0x000000ffff1cc224 */ /* 0x000fe200078e001f */
[----:B------:R-:W-:Y:S01]  /*0840*/  MOV R31, 0xc16312cf ;  /* 0xc16312cf001f7802 */ /* 0x000fe20000000f00 */
[----:B------:R-:W-:Y:S02]  /*0850*/  @!P4 IMAD.MOV.U32 R29, RZ, RZ, R30 ;  /* 0x000000ffff1dc224 */ /* 0x000fe400078e001e */
[----:B------:R-:W-:Y:S02]  /*0860*/  IMAD.MOV.U32 R30, RZ, RZ, -0x20000000 ;  /* 0xe0000000ff1e7424 */ /* 0x000fe400078e00ff */
[----:B------:R-:W-:-:S02]  /*0870*/  @!P4 IMAD.MOV.U32 R30, RZ, RZ, R56 ;  /* 0x000000ffff1ec224 */ /* 0x000fc400078e0038 */
[----:B------:R-:W-:Y:S01]  /*0880*/  @!P4 IMAD.MOV.U32 R31, RZ, RZ, R55 ;  /* 0x000000ffff1fc224 */ /* 0x000fe200078e0037 */
[----:B--2---:R-:W-:-:S06]  /*0890*/  @!P5 DSETP.GEU.AND P6, PT, R32, R28, PT ;  /* 0x0000001c2000d22a */ /* 0x004fcc0003fce000 */
[C---:B------:R-:W-:Y:S02]  /*08a0*/  @!P5 FSEL R61, R32.reuse, R28, !P6 ;  /* 0x0000001c203dd208 */ /* 0x040fe40007000000 */
[C---:B------:R-:W-:Y:S01]  /*08b0*/  @!P5 FSEL R60, R33.reuse, R29, !P6 ;  /* 0x0000001d213cd208 */ /* 0x040fe20007000000 */
[----:B------:R-:W-:Y:S02]  /*08c0*/  @!P5 DSETP.GT.AND P6, PT, R32, R30, PT ;  /* 0x0000001e2000d22a */ /* 0x000fe40003fc4000 */
[----:B------:R-:W-:Y:S02]  /*08d0*/  @!P5 IMAD.MOV.U32 R28, RZ, RZ, R61 ;  /* 0x000000ffff1cd224 */ /* 0x000fe400078e003d */
[----:B------:R-:W-:Y:S02]  /*08e0*/  @!P5 IMAD.MOV.U32 R29, RZ, RZ, R60 ;  /* 0x000000ffff1dd224 */ /* 0x000fe400078e003c */
[----:B------:R-:W-:Y:S02]  /*08f0*/  @!P5 FSEL R32, R32, R30, P6 ;  /* 0x0000001e2020d208 */ /* 0x000fe40003000000 */
[----:B------:R-:W-:-:S02]  /*0900*/  @!P5 FSEL R33, R33, R31, P6 ;  /* 0x0000001f2121d208 */ /* 0x000fc40003000000 */
[----:B------:R-:W-:-:S03]  /*0910*/  @!P5 MOV R30, R32 ;  /* 0x00000020001ed202 */ /* 0x000fc60000000f00 */
[----:B------:R-:W-:Y:S02]  /*0920*/  @!P5 IMAD.MOV.U32 R31, RZ, RZ, R33 ;  /* 0x000000ffff1fd224 */ /* 0x000fe400078e0021 */
[----:B------:R-:W0:Y:S02]  /*0930*/  @!P1 LDC.64 R32, c[0x0][0x390] ;  /* 0x0000e400ff209b82 */ /* 0x000e240000000a00 */
[----:B0-----:R-:W-:-:S06]  /*0940*/  @!P1 IMAD.WIDE R32, R53, 0x8, R32 ;  /* 0x0000000835209825 */ /* 0x001fcc00078e0220 */
[----:B------:R-:W2:Y:S01]  /*0950*/  @!P1 LDG.E.64 R32, desc[UR4][R32.64] ;  /* 0x0000000420209981 */ /* 0x000ea2000c1e1b00 */
[----:B------:R-:W-:Y:S01]  /*0960*/  VIADD R62, R0, 0x3 ;  /* 0x00000003003e7836 */ /* 0x000fe20000000000 */
[----:B--2---:R-:W-:-:S06]  /*0970*/  @!P1 DSETP.GEU.AND P5, PT, R32, R28, PT ;  /* 0x0000001c2000922a */ /* 0x004fcc0003fae000 */
[----:B------:R-:W-:Y:S02]  /*0980*/  @!P1 FSEL R60, R32, R28, !P5 ;  /* 0x0000001c203c9208 */ /* 0x000fe40006800000 */
[----:B------:R-:W-:Y:S01]  /*0990*/  @!P1 FSEL R61, R33, R29, !P5 ;  /* 0x0000001d213d9208 */ /* 0x000fe20006800000 */
[----:B------:R-:W-:-:S06]  /*09a0*/  @!P1 DSETP.GT.AND P5, PT, R32, R30, PT ;  /* 0x0000001e2000922a */ /* 0x000fcc0003fa4000 */
[----:B------:R-:W-:Y:S02]  /*09b0*/  @!P1 FSEL R56, R32, R30, P5 ;  /* 0x0000001e20389208 */ /* 0x000fe40002800000 */
[----:B------:R-:W-:Y:S02]  /*09c0*/  @!P1 FSEL R55, R33, R31, P5 ;  /* 0x0000001f21379208 */ /* 0x000fe40002800000 */
[----:B------:R-:W-:-:S13]  /*09d0*/  ISETP.GE.AND P5, PT, R62, UR8, PT ;  /* 0x000000083e007c0c */ /* 0x000fda000bfa6270 */
[----:B------:R-:W0:Y:S02]  /*09e0*/  @!P5 LDC.64 R32, c[0x0][0x390] ;  /* 0x0000e400ff20db82 */ /* 0x000e240000000a00 */
[----:B0-----:R-:W-:-:S06]  /*09f0*/  @!P5 IMAD.WIDE R32, R10, 0x8, R32 ;  /* 0x000000080a20d825 */ /* 0x001fcc00078e0220 */
[----:B------:R-:W2:Y:S01]  /*0a00*/  @!P5 LDG.E.64 R32, desc[UR4][R32.64] ;  /* 0x000000042020d981 */ /* 0x000ea2000c1e1b00 */
[----:B------:R-:W-:Y:S01]  /*0a10*/  @!P1 IMAD.MOV.U32 R28, RZ, RZ, R60 ;  /* 0x000000ffff1c9224 */ /* 0x000fe200078e003c */
[----:B------:R-:W-:Y:S01]  /*0a20*/  @!P1 MOV R30, R56 ;  /* 0x00000038001e9202 */ /* 0x000fe20000000f00 */
[----:B------:R-:W-:Y:S01]  /*0a30*/  @!P1 IMAD.MOV.U32 R29, RZ, RZ, R61 ;  /* 0x000000ffff1d9224 */ /* 0x000fe200078e003d */
[----:B------:R-:W-:Y:S01]  /*0a40*/  ISETP.NE.AND P3, PT, R3, RZ, PT ;  /* 0x000000ff0300720c */ /* 0x000fe20003f65270 */
[----:B------:R-:W-:Y:S01]  /*0a50*/  @!P1 IMAD.MOV.U32 R31, RZ, RZ, R55 ;  /* 0x000000ffff1f9224 */ /* 0x000fe200078e0037 */
[----:B------:R-:W-:Y:S02]  /*0a60*/  ISETP.NE.AND P1, PT, R4, RZ, PT ;  /* 0x000000ff0400720c */ /* 0x000fe40003f25270 */
[----:B------:R-:W-:-:S13]  /*0a70*/  ISETP.NE.AND P2, PT, R5, RZ, PT ;  /* 0x000000ff0500720c */ /* 0x000fda0003f45270 */
[----:B------:R-:W0:Y:S01]  /*0a80*/  @!P2 LDC.64 R62, c[0x0][0x390] ;  /* 0x0000e400ff3eab82 */ /* 0x000e220000000a00 */
[----:B--2---:R-:W-:-:S06]  /*0a90*/  @!P5 DSETP.GEU.AND P6, PT, R32, R28, PT ;  /* 0x0000001c2000d22a */ /* 0x004fcc0003fce000 */
[C---:B------:R-:W-:Y:S02]  /*0aa0*/  @!P5 FSEL R61, R32.reuse, R28, !P6 ;  /* 0x0000001c203dd208 */ /* 0x040fe40007000000 */
[C---:B------:R-:W-:Y:S01]  /*0ab0*/  @!P5 FSEL R60, R33.reuse, R29, !P6 ;  /* 0x0000001d213cd208 */ /* 0x040fe20007000000 */
[----:B------:R-:W-:Y:S02]  /*0ac0*/  @!P5 DSETP.GT.AND P6, PT, R32, R30, PT ;  /* 0x0000001e2000d22a */ /* 0x000fe40003fc4000 */
[----:B------:R-:W-:Y:S02]  /*0ad0*/  @!P5 IMAD.MOV.U32 R28, RZ, RZ, R61 ;  /* 0x000000ffff1cd224 */ /* 0x000fe400078e003d */
[----:B------:R-:W-:Y:S02]  /*0ae0*/  @!P5 IMAD.MOV.U32 R29, RZ, RZ, R60 ;  /* 0x000000ffff1dd224 */ /* 0x000fe400078e003c */
[----:B------:R-:W-:Y:S01]  /*0af0*/  @!P5 FSEL R55, R32, R30, P6 ;  /* 0x0000001e2037d208 */ /* 0x000fe20003000000 */
[----:B------:R-:W-:Y:S01]  /*0b00*/  VIADD R32, R0, 0x4 ;  /* 0x0000000400207836 */ /* 0x000fe20000000000 */
[----:B------:R-:W-:-:S03]  /*0b10*/  @!P5 FSEL R56, R33, R31, P6 ;  /* 0x0000001f2138d208 */ /* 0x000fc60003000000 */
[----:B------:R-:W-:Y:S01]  /*0b20*/  @!P5 IMAD.MOV.U32 R30, RZ, RZ, R55 ;  /* 0x000000ffff1ed224 */ /* 0x000fe200078e0037 */
[----:B------:R-:W-:Y:S02]  /*0b30*/  @!P5 MOV R31, R56 ;  /* 0x00000038001fd202 */ /* 0x000fe40000000f00 */
[----:B------:R-:W-:-:S13]  /*0b40*/  ISETP.GE.AND P5, PT, R32, UR8, PT ;  /* 0x0000000820007c0c */ /* 0x000fda000bfa6270 */
[----:B------:R-:W1:Y:S02]  /*0b50*/  @!P5 LDC.64 R32, c[0x0][0x390] ;  /* 0x0000e400ff20db82 */ /* 0x000e640000000a00 */
[----:B-1----:R-:W-:-:S06]  /*0b60*/  @!P5 IMAD.WIDE R32, R12, 0x8, R32 ;  /* 0x000000080c20d825 */ /* 0x002fcc00078e0220 */
[----:B------:R-:W2:Y:S02]  /*0b70*/  @!P5 LDG.E.64 R32, desc[UR4][R32.64] ;  /* 0x000000042020d981 */ /* 0x000ea4000c1e1b00 */
        /* <DEDUP_REMOVED lines=8> */
[----:B------:R-:W1:Y:S01]  /*0c00*/  @!P3 LDC.64 R32, c[0x0][0x390] ;  /* 0x0000e400ff20bb82 */ /* 0x000e620000000a00 */
[----:B------:R-:W-:Y:S01]  /*0c10*/  @!P5 IMAD.MOV.U32 R30, RZ, RZ, R55 ;  /* 0x000000ffff1ed224 */ /* 0x000fe200078e0037 */
[----:B------:R-:W-:Y:S01]  /*0c20*/  @!P5 MOV R31, R56 ;  /* 0x00000038001fd202 */ /* 0x000fe20000000f00 */
[----:B-1----:R-:W-:-:S06]  /*0c30*/  @!P3 IMAD.WIDE R32, R11, 0x8, R32 ;  /* 0x000000080b20b825 */ /* 0x002fcc00078e0220 */
[----:B------:R-:W2:Y:S02]  /*0c40*/  @!P3 LDG.E.64 R32, desc[UR4][R32.64] ;  /* 0x000000042020b981 */ /* 0x000ea4000c1e1b00 */
[----:B--2---:R-:W-:-:S06]  /*0c50*/  @!P3 DSETP.GEU.AND P5, PT, R32, R28, PT ;  /* 0x0000001c2000b22a */ /* 0x004fcc0003fae000 */
[----:B------:R-:W-:Y:S02]  /*0c60*/  @!P3 FSEL R60, R32, R28, !P5 ;  /* 0x0000001c203cb208 */ /* 0x000fe40006800000 */
[----:B------:R-:W-:Y:S01]  /*0c70*/  @!P3 FSEL R61, R33, R29, !P5 ;  /* 0x0000001d213db208 */ /* 0x000fe20006800000 */
[----:B------:R-:W-:-:S06]  /*0c80*/  @!P3 DSETP.GT.AND P5, PT, R32, R30, PT ;  /* 0x0000001e2000b22a */ /* 0x000fcc0003fa4000 */
[----:B------:R-:W-:Y:S02]  /*0c90*/  @!P3 FSEL R55, R32, R30, P5 ;  /* 0x0000001e2037b208 */ /* 0x000fe40002800000 */
[----:B------:R-:W-:Y:S02]  /*0ca0*/  @!P3 FSEL R56, R33, R31, P5 ;  /* 0x0000001f2138b208 */ /* 0x000fe40002800000 */
[----:B------:R-:W1:Y:S02]  /*0cb0*/  @!P1 LDC.64 R32, c[0x0][0x390] ;  /* 0x0000e400ff209b82 */ /* 0x000e640000000a00 */
[----:B-1----:R-:W-:-:S06]  /*0cc0*/  @!P1 IMAD.WIDE R32, R18, 0x8, R32 ;  /* 0x0000000812209825 */ /* 0x002fcc00078e0220 */
[----:B------:R-:W2:Y:S01]  /*0cd0*/  @!P1 LDG.E.64 R32, desc[UR4][R32.64] ;  /* 0x0000000420209981 */ /* 0x000ea2000c1e1b00 */
[----:B------:R-:W-:Y:S01]  /*0ce0*/  @!P3 IMAD.MOV.U32 R28, RZ, RZ, R60 ;  /* 0x000000ffff1cb224 */ /* 0x000fe200078e003c */
[----:B------:R-:W-:Y:S01]  /*0cf0*/  ISETP.NE.AND P6, PT, R7, RZ, PT ;  /* 0x000000ff0700720c */ /* 0x000fe20003fc5270 */
[----:B------:R-:W-:Y:S02]  /*0d00*/  @!P3 IMAD.MOV.U32 R29, RZ, RZ, R61 ;  /* 0x000000ffff1db224 */ /* 0x000fe400078e003d */
[----:B------:R-:W-:Y:S02]  /*0d10*/  @!P3 IMAD.MOV.U32 R30, RZ, RZ, R55 ;  /* 0x000000ffff1eb224 */ /* 0x000fe400078e0037 */
[----:B------:R-:W-:Y:S01]  /*0d20*/  @!P3 IMAD.MOV.U32 R31, RZ, RZ, R56 ;  /* 0x000000ffff1fb224 */ /* 0x000fe200078e0038 */
[----:B------:R-:W-:Y:S01]  /*0d30*/  ISETP.NE.AND P3, PT, R6, RZ, PT ;  /* 0x000000ff0600720c */ /* 0x000fe20003f65270 */
[----:B0-----:R-:W-:-:S06]  /*0d40*/  @!P2 IMAD.WIDE R62, R22, 0x8, R62 ;  /* 0x00000008163ea825 */ /* 0x001fcc00078e023e */
[----:B------:R-:W3:Y:S01]  /*0d50*/  @!P2 LDG.E.64 R62, desc[UR4][R62.64] ;  /* 0x000000043e3ea981 */ /* 0x000ee2000c1e1b00 */
[----:B--2---:R-:W-:-:S06]  /*0d60*/  @!P1 DSETP.GEU.AND P5, PT, R32, R28, PT ;  /* 0x0000001c2000922a */ /* 0x004fcc0003fae000 */
[----:B------:R-:W-:Y:S02]  /*0d70*/  @!P1 FSEL R60, R32, R28, !P5 ;  /* 0x0000001c203c9208 */ /* 0x000fe40006800000 */
[----:B------:R-:W-:Y:S01]  /*0d80*/  @!P1 FSEL R61, R33, R29, !P5 ;  /* 0x0000001d213d9208 */ /* 0x000fe20006800000 */
[----:B------:R-:W-:-:S06]  /*0d90*/  @!P1 DSETP.GT.AND P5, PT, R32, R30, PT ;  /* 0x0000001e2000922a */ /* 0x000fcc0003fa4000 */
[----:B------:R-:W-:Y:S02]  /*0da0*/  @!P1 FSEL R32, R32, R30, P5 ;  /* 0x0000001e20209208 */ /* 0x000fe40002800000 */
[----:B------:R-:W-:-:S03]  /*0db0*/  @!P1 FSEL R33, R33, R31, P5 ;  /* 0x0000001f21219208 */ /* 0x000fc60002800000 */
[----:B------:R-:W-:Y:S02]  /*0dc0*/  @!P1 IMAD.MOV.U32 R30, RZ, RZ, R32 ;  /* 0x000000ffff1e9224 */ /* 0x000fe400078e0020 */
[----:B------:R-:W-:Y:S02]  /*0dd0*/  @!P1 IMAD.MOV.U32 R31, RZ, RZ, R33 ;  /* 0x000000ffff1f9224 */ /* 0x000fe400078e0021 */
[----:B------:R-:W0:Y:S02]  /*0de0*/  @!P3 LDC.64 R32, c[0x0][0x390] ;  /* 0x0000e400ff20bb82 */ /* 0x000e240000000a00 */
[----:B0-----:R-:W-:-:S06]  /*0df0*/  @!P3 IMAD.WIDE R32, R23, 0x8, R32 ;  /* 0x000000081720b825 */ /* 0x001fcc00078e0220 */
[----:B------:R-:W2:Y:S01]  /*0e00*/  @!P3 LDG.E.64 R32, desc[UR4][R32.64] ;  /* 0x000000042020b981 */ /* 0x000ea2000c1e1b00 */
[----:B------:R-:W-:Y:S01]  /*0e10*/  @!P1 MOV R28, R60 ;  /* 0x0000003c001c9202 */ /* 0x000fe20000000f00 */
[----:B------:R-:W-:-:S06]  /*0e20*/  @!P1 IMAD.MOV.U32 R29, RZ, RZ, R61 ;  /* 0x000000ffff1d9224 */ /* 0x000fcc00078e003d */
[----:B---3--:R-:W-:-:S06]  /*0e30*/  @!P2 DSETP.GEU.AND P5, PT, R62, R28, PT ;  /* 0x0000001c3e00a22a */ /* 0x008fcc0003fae000 */
[----:B------:R-:W-:Y:S02]  /*0e40*/  @!P2 FSEL R56, R62, R28, !P5 ;  /* 0x0000001c3e38a208 */ /* 0x000fe40006800000 */
[----:B------:R-:W-:Y:S01]  /*0e50*/  @!P2 FSEL R55, R63, R29, !P5 ;  /* 0x0000001d3f37a208 */ /* 0x000fe20006800000 */
[----:B------:R-:W-:Y:S01]  /*0e60*/  @!P2 DSETP.GT.AND P5, PT, R62, R30, PT ;  /* 0x0000001e3e00a22a */ /* 0x000fe20003fa4000 */
[----:B------:R-:W-:Y:S01]  /*0e70*/  ISETP.NE.AND P1, PT, R59, RZ, PT ;  /* 0x000000ff3b00720c */ /* 0x000fe20003f25270 */
[----:B------:R-:W-:Y:S01]  /*0e80*/  @!P2 IMAD.MOV.U32 R28, RZ, RZ, R56 ;  /* 0x000000ffff1ca224 */ /* 0x000fe200078e0038 */
[----:B------:R-:W-:-:S03]  /*0e90*/  @!P2 MOV R29, R55 ;  /* 0x00000037001da202 */ /* 0x000fc60000000f00 */
[----:B------:R-:W-:Y:S02]  /*0ea0*/  @!P2 FSEL R59, R62, R30, P5 ;  /* 0x0000001e3e3ba208 */ /* 0x000fe40002800000 */
[----:B------:R-:W-:-:S03]  /*0eb0*/  @!P2 FSEL R62, R63, R31, P5 ;  /* 0x0000001f3f3ea208 */ /* 0x000fc60002800000 */
[----:B------:R-:W-:Y:S02]  /*0ec0*/  @!P2 IMAD.MOV.U32 R30, RZ, RZ, R59 ;  /* 0x000000ffff1ea224 */ /* 0x000fe400078e003b */
[----:B------:R-:W-:Y:S01]  /*0ed0*/  @!P2 IMAD.MOV.U32 R31, RZ, RZ, R62 ;  /* 0x000000ffff1fa224 */ /* 0x000fe200078e003e */
[----:B------:R-:W-:Y:S01]  /*0ee0*/  ISETP.NE.AND P2, PT, R58, RZ, PT ;  /* 0x000000ff3a00720c */ /* 0x000fe20003f45270 */
[----:B--2---:R-:W-:-:S06]  /*0ef0*/  @!P3 DSETP.GEU.AND P5, PT, R32, R28, PT ;  /* 0x0000001c2000b22a */ /* 0x004fcc0003fae000 */
[----:B------:R-:W-:Y:S02]  /*0f00*/  @!P3 FSEL R56, R32, R28, !P5 ;  /* 0x0000001c2038b208 */ /* 0x000fe40006800000 */
[----:B------:R-:W-:Y:S01]  /*0f10*/  @!P3 FSEL R55, R33, R29, !P5 ;  /* 0x0000001d2137b208 */ /* 0x000fe20006800000 */
[----:B------:R-:W-:-:S06]  /*0f20*/  @!P3 DSETP.GT.AND P5, PT, R32, R30, PT ;  /* 0x0000001e2000b22a */ /* 0x000fcc0003fa4000 */
[----:B------:R-:W-:Y:S02]  /*0f30*/  @!P3 FSEL R58, R32, R30, P5 ;  /* 0x0000001e203ab208 */ /* 0x000fe40002800000 */
[----:B------:R-:W-:Y:S02]  /*0f40*/  @!P3 FSEL R59, R33, R31, P5 ;  /* 0x0000001f213bb208 */ /* 0x000fe40002800000 */
[----:B------:R-:W0:Y:S02]  /*0f50*/  @!P6 LDC.64 R32, c[0x0][0x390] ;  /* 0x0000e400ff20eb82 */ /* 0x000e240000000a00 */
[----:B0-----:R-:W-:-:S06]  /*0f60*/  @!P6 IMAD.WIDE R32, R27, 0x8, R32 ;  /* 0x000000081b20e825 */ /* 0x001fcc00078e0220 */
[----:B------:R-:W2:Y:S01]  /*0f70*/  @!P6 LDG.E.64 R32, desc[UR4][R32.64] ;  /* 0x000000042020e981 */ /* 0x000ea2000c1e1b00 */
[----:B------:R-:W-:Y:S02]  /*0f80*/  @!P3 IMAD.MOV.U32 R28, RZ, RZ, R56 ;  /* 0x000000ffff1cb224 */ /* 0x000fe400078e0038 */
[----:B------:R-:W-:Y:S01]  /*0f90*/  @!P3 IMAD.MOV.U32 R29, RZ, RZ, R55 ;  /* 0x000000ffff1db224 */ /* 0x000fe200078e0037 */
[----:B------:R-:W-:Y:S01]  /*0fa0*/  @!P3 MOV R30, R58 ;  /* 0x0000003a001eb202 */ /* 0x000fe20000000f00 */
[----:B------:R-:W-:Y:S01]  /*0fb0*/  @!P3 IMAD.MOV.U32 R31, RZ, RZ, R59 ;  /* 0x000000ffff1fb224 */ /* 0x000fe200078e003b */
[----:B------:R-:W-:-:S03]  /*0fc0*/  ISETP.NE.AND P3, PT, R57, RZ, PT ;  /* 0x000000ff3900720c */ /* 0x000fc60003f65270 */
        /* <DEDUP_REMOVED lines=12> */
[----:B------:R-:W-:-:S04]  /*1090*/  @!P6 IMAD.MOV.U32 R30, RZ, RZ, R57 ;  /* 0x000000ffff1ee224 */ /* 0x000fc800078e0039 */
        /* <DEDUP_REMOVED lines=10> */
[----:B------:R-:W-:Y:S02]  /*1140*/  @!P0 IMAD.MOV.U32 R29, RZ, RZ, R56 ;  /* 0x000000ffff1d8224 */ /* 0x000fe400078e0038 */
[----:B------:R-:W-:Y:S02]  /*1150*/  @!P0 IMAD.MOV.U32 R30, RZ, RZ, R57 ;  /* 0x000000ffff1e8224 */ /* 0x000fe400078e0039 */
[----:B------:R-:W-:Y:S02]  /*1160*/  @!P0 IMAD.MOV.U32 R31, RZ, RZ, R58 ;  /* 0x000000ffff1f8224 */ /* 0x000fe400078e003a */
        /* <DEDUP_REMOVED lines=9> */
[----:B------:R-:W-:Y:S01]  /*1200*/  @!P1 MOV R28, R55 ;  /* 0x00000037001c9202 */ /* 0x000fe20000000f00 */
        /* <DEDUP_REMOVED lines=12> */
[----:B------:R-:W-:Y:S01]  /*12d0*/  @!P2 IMAD.MOV.U32 R28, RZ, RZ, R55 ;  /* 0x000000ffff1ca224 */ /* 0x000fe200078e0037 */
[----:B------:R-:W-:Y:S01]  /*12e0*/  @!P2 MOV R29, R56 ;  /* 0x00000038001da202 */ /* 0x000fe20000000f00 */
[----:B------:R-:W-:Y:S02]  /*12f0*/  @!P2 IMAD.MOV.U32 R30, RZ, RZ, R57 ;  /* 0x000000ffff1ea224 */ /* 0x000fe400078e0039 */
[----:B------:R-:W-:Y:S02]  /*1300*/  @!P2 IMAD.MOV.U32 R31, RZ, RZ, R58 ;  /* 0x000000ffff1fa224 */ /* 0x000fe400078e003a */
        /* <DEDUP_REMOVED lines=13> */
[----:B------:R-:W-:Y:S02]  /*13e0*/  @!P3 IMAD.MOV.U32 R30, RZ, RZ, R57 ;  /* 0x000000ffff1eb224 */ /* 0x000fe400078e0039 */
[----:B------:R-:W-:-:S03]  /*13f0*/  @!P3 IMAD.MOV.U32 R31, RZ, RZ, R58 ;  /* 0x000000ffff1fb224 */ /* 0x000fc600078e003a */
[----:B--2---:R-:W-:-:S06]  /*1400*/  @!P5 DSETP.GEU.AND P6, PT, R32, R28, PT ;  /* 0x0000001c2000d22a */ /* 0x004fcc0003fce000 */
[----:B------:R-:W-:Y:S02]  /*1410*/  @!P5 FSEL R59, R32, R28, !P6 ;  /* 0x0000001c203bd208 */ /* 0x000fe40007000000 */
[----:B------:R-:W-:Y:S01]  /*1420*/  @!P5 FSEL R60, R33, R29, !P6 ;  /* 0x0000001d213cd208 */ /* 0x000fe20007000000 */
[----:B------:R-:W-:-:S06]  /*1430*/  @!P5 DSETP.GT.AND P6, PT, R32, R30, PT ;  /* 0x0000001e2000d22a */ /* 0x000fcc0003fc4000 */
[----:B------:R-:W-:Y:S01]  /*1440*/  @!P5 FSEL R55, R32, R30, P6 ;  /* 0x0000001e2037d208 */ /* 0x000fe20003000000 */
[----:B------:R-:W-:Y:S01]  /*1450*/  VIADD R32, R0, 0xf ;  /* 0x0000000f00207836 */ /* 0x000fe20000000000 */
[----:B------:R-:W-:Y:S01]  /*1460*/  @!P5 FSEL R56, R33, R31, P6 ;  /* 0x0000001f2138d208 */ /* 0x000fe20003000000 */
[----:B------:R-:W-:Y:S01]  /*1470*/  @!P5 IMAD.MOV.U32 R28, RZ, RZ, R59 ;  /* 0x000000ffff1cd224 */ /* 0x000fe200078e003b */
[----:B------:R-:W-:Y:S01]  /*1480*/  @!P5 MOV R29, R60 ;  /* 0x0000003c001dd202 */ /* 0x000fe20000000f00 */
[----:B------:R-:W-:Y:S02]  /*1490*/  @!P5 IMAD.MOV.U32 R30, RZ, RZ, R55 ;  /* 0x000000ffff1ed224 */ /* 0x000fe400078e0037 */
[----:B------:R-:W-:Y:S01]  /*14a0*/  @!P5 IMAD.MOV.U32 R31, RZ, RZ, R56 ;  /* 0x000000ffff1fd224 */ /* 0x000fe200078e0038 */
[----:B------:R-:W-:-:S13]  /*14b0*/  ISETP.GE.AND P5, PT, R32, UR8, PT ;  /* 0x0000000820007c0c */ /* 0x000fda000bfa6270 */
[----:B------:R-:W0:Y:S02]  /*14c0*/  @!P5 LDC.64 R32, c[0x0][0x390] ;  /* 0x0000e400ff20db82 */ /* 0x000e240000000a00 */
[----:B0-----:R-:W-:-:S06]  /*14d0*/  @!P5 IMAD.WIDE R32, R43, 0x8, R32 ;  /* 0x000000082b20d825 */ /* 0x001fcc00078e0220 */
[----:B------:R-:W2:Y:S02]  /*14e0*/  @!P5 LDG.E.64 R32, desc[UR4][R32.64] ;  /* 0x000000042020d981 */ /* 0x000ea4000c1e1b00 */
[----:B--2---:R-:W-:-:S06]  /*14f0*/  @!P5 DSETP.GEU.AND P6, PT, R32, R28, PT ;  /* 0x0000001c2000d22a */ /* 0x004fcc0003fce000 */
[----:B------:R-:W-:Y:S02]  /*1500*/  @!P5 FSEL R57, R32, R28, !P6 ;  /* 0x0000001c2039d208 */ /* 0x000fe40007000000 */
[----:B------:R-:W-:Y:S01]  /*1510*/  @!P5 FSEL R58, R33, R29, !P6 ;  /* 0x0000001d213ad208 */ /* 0x000fe20007000000 */
[----:B------:R-:W-:-:S06]  /*1520*/  @!P5 DSETP.GT.AND P6, PT, R32, R30, PT ;  /* 0x0000001e2000d22a */ /* 0x000fcc0003fc4000 */
[----:B------:R-:W-:Y:S02]  /*1530*/  @!P5 FSEL R55, R32, R30, P6 ;  /* 0x0000001e2037d208 */ /* 0x000fe40003000000 */
[----:B------:R-:W-:-:S03]  /*1540*/  @!P5 FSEL R56, R33, R31, P6 ;  /* 0x0000001f2138d208 */ /* 0x000fc60003000000 */
[----:B------:R-:W-:Y:S01]  /*1550*/  @!P5 IMAD.MOV.U32 R30, RZ, RZ, R55 ;  /* 0x000000ffff1ed224 */ /* 0x000fe200078e0037 */
[----:B------:R-:W-:Y:S01]  /*1560*/  IADD3 R55, PT, PT, R0, 0x10, RZ ;  /* 0x0000001000377810 */ /* 0x000fe20007ffe0ff */
[----:B------:R-:W-:Y:S01]  /*1570*/  @!P5 IMAD.MOV.U32 R29, RZ, RZ, R58 ;  /* 0x000000ffff1dd224 */ /* 0x000fe200078e003a */
[----:B------:R-:W-:Y:S01]  /*1580*/  @!P5 MOV R28, R57 ;  /* 0x00000039001cd202 */ /* 0x000fe20000000f00 */
        /* <DEDUP_REMOVED lines=11> */
[----:B------:R-:W-:Y:S02]  /*1640*/  @!P5 IMAD.MOV.U32 R30, RZ, RZ, R55 ;  /* 0x000000ffff1ed224 */ /* 0x000fe400078e0037 */
[----:B------:R-:W-:Y:S01]  /*1650*/  VIADD R55, R0, 0x11 ;  /* 0x0000001100377836 */ /* 0x000fe20000000000 */
        /* <DEDUP_REMOVED lines=12> */
[----:B------:R-:W-:Y:S02]  /*1720*/  @!P5 FSEL R56, R33, R31, P6 ;  /* 0x0000001f2138d208 */ /* 0x000fe40003000000 */
[----:B------:R-:W-:Y:S01]  /*1730*/  @!P5 MOV R30, R55 ;  /* 0x00000037001ed202 */ /* 0x000fe20000000f00 */
[----:B------:R-:W-:Y:S02]  /*1740*/  VIADD R55, R0, 0x12 ;  /* 0x0000001200377836 */ /* 0x000fe40000000000 */
[----:B------:R-:W-:Y:S02]  /*1750*/  @!P5 IMAD.MOV.U32 R28, RZ, RZ, R57 ;  /* 0x000000ffff1cd224 */ /* 0x000fe400078e0039 */
        /* <DEDUP_REMOVED lines=101> */
[----:B------:R-:W-:Y:S01]  /*1db0*/  @!P5 FSEL R56, R33, R31, P6 ;  /* 0x0000001f2138d208 */ /* 0x000fe20003000000 */
[----:B------:R-:W-:Y:S02]  /*1dc0*/  @!P5 IMAD.MOV.U32 R28, RZ, RZ, R57 ;  /* 0x000000ffff1cd224 */ /* 0x000fe400078e0039 */
        /* <DEDUP_REMOVED lines=90> */
[----:B------:R-:W2:Y:S01]  /*2370*/  @!P5 LDG.E.64 R32, desc[UR4][R32.64] ;  /* 0x000000042020d981 */ /* 0x000ea2000c1e1b00 */
[----:B------:R-:W-:Y:S01]  /*2380*/  VIADD R54, R54, 0x1 ;  /* 0x0000000136367836 */ /* 0x000fe20000000000 */
[----:B------:R-:W-:Y:S01]  /*2390*/  IADD3 R11, PT, PT, R11, 0x1, RZ ;  /* 0x000000010b0b7810 */ /* 0x000fe20007ffe0ff */
        /* <DEDUP_REMOVED lines=14> */
[----:B------:R-:W-:-:S02]  /*2480*/  VIADD R45, R45, 0x1 ;  /* 0x000000012d2d7836 */ /* 0x000fc40000000000 */
[----:B------:R-:W-:Y:S02]  /*2490*/  VIADD R8, R8, 0x1 ;  /* 0x0000000108087836 */ /* 0x000fe40000000000 */
[----:B------:R-:W-:Y:S02]  /*24a0*/  VIADD R52, R52, 0x1 ;  /* 0x0000000134347836 */ /* 0x000fe40000000000 */
[----:B------:R-:W-:Y:S02]  /*24b0*/  VIADD R50, R50, 0x1 ;  /* 0x0000000132327836 */ /* 0x000fe40000000000 */
[----:B------:R-:W-:Y:S02]  /*24c0*/  VIADD R48, R48, 0x1 ;  /* 0x0000000130307836 */ /* 0x000fe40000000000 */
[----:B------:R-:W-:Y:S02]  /*24d0*/  VIADD R47, R47, 0x1 ;  /* 0x000000012f2f7836 */ /* 0x000fe40000000000 */
        /* <DEDUP_REMOVED lines=10> */
[----:B------:R-:W-:Y:S01]  /*2580*/  VIADD R25, R25, 0x1 ;  /* 0x0000000119197836 */ /* 0x000fe20000000000 */
[----:B--2---:R-:W-:-:S06]  /*2590*/  @!P5 DSETP.GEU.AND P6, PT, R32, R28, PT ;  /* 0x0000001c2000d22a */ /* 0x004fcc0003fce000 */
[----:B------:R-:W-:Y:S02]  /*25a0*/  @!P5 FSEL R57, R32, R28, !P6 ;  /* 0x0000001c2039d208 */ /* 0x000fe40007000000 */
[----:B------:R-:W-:Y:S01]  /*25b0*/  @!P5 FSEL R58, R33, R29, !P6 ;  /* 0x0000001d213ad208 */ /* 0x000fe20007000000 */
[----:B------:R-:W-:-:S06]  /*25c0*/  @!P5 DSETP.GT.AND P6, PT, R32, R30, PT ;  /* 0x0000001e2000d22a */ /* 0x000fcc0003fc4000 */
[----:B------:R-:W-:Y:S01]  /*25d0*/  @!P5 FSEL R56, R33, R31, P6 ;  /* 0x0000001f2138d208 */ /* 0x000fe20003000000 */
[----:B------:R-:W-:Y:S01]  /*25e0*/  @!P5 IMAD.MOV.U32 R28, RZ, RZ, R57 ;  /* 0x000000ffff1cd224 */ /* 0x000fe200078e0039 */
[----:B------:R-:W-:Y:S02]  /*25f0*/  @!P5 FSEL R55, R32, R30, P6 ;  /* 0x0000001e2037d208 */ /* 0x000fe40003000000 */
[----:B------:R-:W-:Y:S01]  /*2600*/  @!P5 MOV R31, R56 ;  /* 0x00000038001fd202 */ /* 0x000fe20000000f00 */
[----:B------:R-:W0:Y:S08]  /*2610*/  LDC.64 R32, c[0x0][0x3a0] ;  /* 0x0000e800ff207b82 */ /* 0x000e300000000a00 */
[----:B------:R-:W1:Y:S01]  /*2620*/  LDC.64 R56, c[0x0][0x398] ;  /* 0x0000e600ff387b82 */ /* 0x000e620000000a00 */
[----:B------:R-:W-:-:S02]  /*2630*/  @!P5 IMAD.MOV.U32 R29, RZ, RZ, R58 ;  /* 0x000000ffff1dd224 */ /* 0x000fc400078e003a */
[----:B------:R-:W-:Y:S01]  /*2640*/  @!P5 IMAD.MOV.U32 R30, RZ, RZ, R55 ;  /* 0x000000ffff1ed224 */ /* 0x000fe200078e0037 */
[----:B------:R-:W-:-:S05]  /*2650*/  ISETP.NE.AND P5, PT, R54, RZ, PT ;  /* 0x000000ff3600720c */ /* 0x000fca0003fa5270 */
[C-C-:B------:R-:W-:Y:S02]  /*2660*/  DADD R58, R28.reuse, R30.reuse ;  /* 0x000000001c3a7229 */ /* 0x140fe4000000001e */
[----:B------:R-:W-:-:S06]  /*2670*/  DADD R28, -R28, R30 ;  /* 0x000000001c1c7229 */ /* 0x000fcc000000011e */
[----:B------:R-:W-:Y:S01]  /*2680*/  DMUL R58, R58, 0.5 ;  /* 0x3fe000003a3a7828 */ /* 0x000fe20000000000 */
[----:B0-----:R-:W-:-:S04]  /*2690*/  IMAD.WIDE R32, R24, 0x8, R32 ;  /* 0x0000000818207825 */ /* 0x001fc800078e0220 */
[----:B-1----:R-:W-:-:S05]  /*26a0*/  IMAD.WIDE R56, R24, 0x8, R56 ;  /* 0x0000000818387825 */ /* 0x002fca00078e0238 */
[----:B------:R0:W-:Y:S01]  /*26b0*/  STG.E.64 desc[UR4][R56.64], R58 ;  /* 0x0000003a38007986 */ /* 0x0001e2000c101b04 */
[----:B------:R-:W-:-:S03]  /*26c0*/  VIADD R24, R24, 0x1 ;  /* 0x0000000118187836 */ /* 0x000fc60000000000 */
[----:B------:R0:W-:Y:S01]  /*26d0*/  STG.E.64 desc[UR4][R32.64], R28 ;  /* 0x0000001c20007986 */ /* 0x0001e2000c101b04 */
[----:B------:R-:W-:Y:S05]  /*26e0*/  @P5 BRA `(.L_x_0) ;  /* 0xffffffdc00b85947 */ /* 0x000fea000383ffff */
[----:B------:R-:W-:Y:S05]  /*26f0*/  EXIT ;  /* 0x000000000000794d */ /* 0x000fea0003800000 */
.L_x_1:
[----:B------:R-:W-:-:S00]  /*2700*/  BRA `(.L_x_1) ;  /* 0xfffffffc00fc7947 */ /* 0x000fc0000383ffff */
[----:B------:R-:W-:-:S00]  /*2710*/  NOP ;  /* 0x0000000000007918 */ /* 0x000fc00000000000 */
        /* <DEDUP_REMOVED lines=14> */
.L_x_2:


//--------------------- .nv.shared.reserved.0     --------------------------
	.section	.nv.shared.reserved.0,"aw",@nobits
	.weak		__nv_reservedSMEM_offset_0_alias
	.size		__nv_reservedSMEM_offset_0_alias, 0, 64
	.other		__nv_reservedSMEM_offset_0_alias,@"STO_CUDA_RESERVED_SHARED STV_DEFAULT"
__nv_reservedSMEM_offset_0_alias:
	.zero		0
	.zero		64


//--------------------- .nv.constant0._Z19k_find_block_boundsiiiPKdPdS1_ --------------------------
	.section	.nv.constant0._Z19k_find_block_boundsiiiPKdPdS1_,"a",@progbits
	.sectionflags	@""
	.align	4
.nv.constant0._Z19k_find_block_boundsiiiPKdPdS1_:
	.zero		936


//--------------------- SYMBOLS --------------------------

	.type		.nv.reservedSmem.offset0,@object
	.size		.nv.reservedSmem.offset0,0x4
